//
// Generated by NVIDIA NVVM Compiler
//
// Compiler Build ID: CL-36424714
// Cuda compilation tools, release 13.0, V13.0.88
// Based on NVVM 20.0.0
//

.version 9.0
.target sm_100
.address_size 64

	// .globl	_Z11muloperatorP6float2S0_S0_PKS_iiiiiii

.visible .entry _Z11muloperatorP6float2S0_S0_PKS_iiiiiii(
	.param .u64 .ptr .align 1 _Z11muloperatorP6float2S0_S0_PKS_iiiiiii_param_0,
	.param .u64 .ptr .align 1 _Z11muloperatorP6float2S0_S0_PKS_iiiiiii_param_1,
	.param .u64 .ptr .align 1 _Z11muloperatorP6float2S0_S0_PKS_iiiiiii_param_2,
	.param .u64 .ptr .align 1 _Z11muloperatorP6float2S0_S0_PKS_iiiiiii_param_3,
	.param .u32 _Z11muloperatorP6float2S0_S0_PKS_iiiiiii_param_4,
	.param .u32 _Z11muloperatorP6float2S0_S0_PKS_iiiiiii_param_5,
	.param .u32 _Z11muloperatorP6float2S0_S0_PKS_iiiiiii_param_6,
	.param .u32 _Z11muloperatorP6float2S0_S0_PKS_iiiiiii_param_7,
	.param .u32 _Z11muloperatorP6float2S0_S0_PKS_iiiiiii_param_8,
	.param .u32 _Z11muloperatorP6float2S0_S0_PKS_iiiiiii_param_9,
	.param .u32 _Z11muloperatorP6float2S0_S0_PKS_iiiiiii_param_10
)
{
	.reg .pred 	%p<12>;
	.reg .b32 	%r<44>;
	.reg .b32 	%f<134>;
	.reg .b64 	%rd<35>;

	ld.param.u64 	%rd5, [_Z11muloperatorP6float2S0_S0_PKS_iiiiiii_param_0];
	ld.param.u64 	%rd6, [_Z11muloperatorP6float2S0_S0_PKS_iiiiiii_param_1];
	ld.param.u64 	%rd7, [_Z11muloperatorP6float2S0_S0_PKS_iiiiiii_param_2];
	ld.param.u64 	%rd4, [_Z11muloperatorP6float2S0_S0_PKS_iiiiiii_param_3];
	ld.param.u32 	%r14, [_Z11muloperatorP6float2S0_S0_PKS_iiiiiii_param_4];
	ld.param.u32 	%r8, [_Z11muloperatorP6float2S0_S0_PKS_iiiiiii_param_5];
	ld.param.u32 	%r9, [_Z11muloperatorP6float2S0_S0_PKS_iiiiiii_param_6];
	ld.param.u32 	%r15, [_Z11muloperatorP6float2S0_S0_PKS_iiiiiii_param_7];
	ld.param.u32 	%r11, [_Z11muloperatorP6float2S0_S0_PKS_iiiiiii_param_8];
	ld.param.u32 	%r12, [_Z11muloperatorP6float2S0_S0_PKS_iiiiiii_param_9];
	ld.param.u32 	%r13, [_Z11muloperatorP6float2S0_S0_PKS_iiiiiii_param_10];
	cvta.to.global.u64 	%rd1, %rd6;
	cvta.to.global.u64 	%rd2, %rd7;
	cvta.to.global.u64 	%rd3, %rd5;
	mov.u32 	%r16, %ntid.x;
	mov.u32 	%r17, %ctaid.x;
	mov.u32 	%r18, %tid.x;
	mad.lo.s32 	%r1, %r16, %r17, %r18;
	mov.u32 	%r19, %ntid.y;
	mov.u32 	%r20, %ctaid.y;
	mov.u32 	%r21, %tid.y;
	mad.lo.s32 	%r22, %r19, %r20, %r21;
	mov.u32 	%r23, %ntid.z;
	mov.u32 	%r24, %ctaid.z;
	mov.u32 	%r25, %tid.z;
	mad.lo.s32 	%r3, %r23, %r24, %r25;
	mul.lo.s32 	%r26, %r11, %r11;
	setp.ge.s32 	%p1, %r1, %r26;
	setp.ge.s32 	%p2, %r22, %r15;
	or.pred  	%p3, %p1, %p2;
	setp.ge.s32 	%p4, %r3, %r14;
	or.pred  	%p5, %p4, %p3;
	@%p5 bra 	$L__BB0_8;
	cvta.to.global.u64 	%rd8, %rd4;
	mad.lo.s32 	%r4, %r15, %r3, %r22;
	mul.wide.u32 	%rd9, %r4, 8;
	add.s64 	%rd10, %rd8, %rd9;
	ld.global.v2.f32 	{%f6, %f7}, [%rd10];
	cvt.rzi.f32.f32 	%f1, %f7;
	setp.eq.f32 	%p6, %f7, %f1;
	mov.b32 	%r27, %f7;
	and.b32  	%r28, %r27, -2147483648;
	mov.b32 	%f8, %r28;
	sub.f32 	%f9, %f7, %f1;
	selp.f32 	%f2, %f8, %f9, %p6;
	cvt.rzi.f32.f32 	%f10, %f6;
	setp.eq.f32 	%p7, %f6, %f10;
	mov.b32 	%r29, %f6;
	and.b32  	%r30, %r29, -2147483648;
	mov.b32 	%f11, %r30;
	sub.f32 	%f12, %f6, %f10;
	selp.f32 	%f4, %f11, %f12, %p7;
	min.f32 	%f13, %f1, %f10;
	setp.lt.f32 	%p8, %f13, 0f00000000;
	@%p8 bra 	$L__BB0_8;
	div.s32 	%r31, %r1, %r11;
	mul.lo.s32 	%r32, %r31, %r11;
	sub.s32 	%r33, %r1, %r32;
	cvt.rn.f32.s32 	%f14, %r33;
	add.f32 	%f15, %f1, %f14;
	cvt.rn.f32.s32 	%f16, %r31;
	add.f32 	%f17, %f10, %f16;
	cvt.rn.f32.s32 	%f18, %r9;
	fma.rn.f32 	%f19, %f17, %f18, %f15;
	mul.lo.s32 	%r34, %r8, %r3;
	mul.lo.s32 	%r35, %r34, %r9;
	cvt.rn.f32.s32 	%f20, %r35;
	add.f32 	%f21, %f19, %f20;
	cvt.rzi.s32.f32 	%r5, %f21;
	sub.s32 	%r36, %r12, %r11;
	shr.u32 	%r37, %r36, 31;
	add.s32 	%r38, %r36, %r37;
	shr.s32 	%r39, %r38, 1;
	mad.lo.s32 	%r40, %r39, %r12, %r39;
	mad.lo.s32 	%r41, %r4, %r12, %r31;
	add.s32 	%r42, %r33, %r40;
	mad.lo.s32 	%r6, %r41, %r12, %r42;
	mad.lo.s32 	%r43, %r11, %r3, %r31;
	mad.lo.s32 	%r7, %r43, %r11, %r33;
	cvt.rn.f32.s32 	%f22, %r12;
	rcp.rn.f32 	%f5, %f22;
	setp.eq.s32 	%p9, %r13, 2;
	@%p9 bra 	$L__BB0_7;
	setp.eq.s32 	%p10, %r13, 1;
	@%p10 bra 	$L__BB0_6;
	setp.ne.s32 	%p11, %r13, 0;
	@%p11 bra 	$L__BB0_8;
	mul.wide.s32 	%rd27, %r7, 8;
	add.s64 	%rd28, %rd2, %rd27;
	ld.global.v2.f32 	{%f100, %f101}, [%rd28];
	mul.wide.s32 	%rd29, %r6, 8;
	add.s64 	%rd30, %rd1, %rd29;
	ld.global.v2.f32 	{%f102, %f103}, [%rd30];
	mul.f32 	%f104, %f101, %f103;
	fma.rn.f32 	%f105, %f100, %f102, %f104;
	mul.f32 	%f106, %f5, %f105;
	mul.f32 	%f107, %f103, %f100;
	mul.f32 	%f108, %f101, %f102;
	sub.f32 	%f109, %f107, %f108;
	mul.f32 	%f110, %f5, %f109;
	mul.wide.s32 	%rd31, %r5, 8;
	add.s64 	%rd32, %rd3, %rd31;
	mov.f32 	%f111, 0f3F800000;
	sub.f32 	%f112, %f111, %f2;
	mul.f32 	%f113, %f112, %f106;
	sub.f32 	%f114, %f111, %f4;
	mul.f32 	%f115, %f114, %f113;
	atom.global.add.f32 	%f116, [%rd32], %f115;
	mul.f32 	%f117, %f112, %f110;
	mul.f32 	%f118, %f114, %f117;
	atom.global.add.f32 	%f119, [%rd32+4], %f118;
	mul.f32 	%f120, %f2, %f106;
	mul.f32 	%f121, %f114, %f120;
	atom.global.add.f32 	%f122, [%rd32+8], %f121;
	mul.f32 	%f123, %f2, %f110;
	mul.f32 	%f124, %f114, %f123;
	atom.global.add.f32 	%f125, [%rd32+12], %f124;
	mul.wide.s32 	%rd33, %r9, 8;
	add.s64 	%rd34, %rd32, %rd33;
	mul.f32 	%f126, %f4, %f113;
	atom.global.add.f32 	%f127, [%rd34], %f126;
	mul.f32 	%f128, %f4, %f117;
	atom.global.add.f32 	%f129, [%rd34+4], %f128;
	mul.f32 	%f130, %f4, %f120;
	atom.global.add.f32 	%f131, [%rd34+8], %f130;
	mul.f32 	%f132, %f4, %f123;
	atom.global.add.f32 	%f133, [%rd34+12], %f132;
	bra.uni 	$L__BB0_8;
$L__BB0_6:
	mul.wide.s32 	%rd19, %r5, 8;
	add.s64 	%rd20, %rd3, %rd19;
	ld.global.v2.f32 	{%f60, %f61}, [%rd20];
	mov.f32 	%f62, 0f3F800000;
	sub.f32 	%f63, %f62, %f2;
	mul.f32 	%f64, %f63, %f60;
	sub.f32 	%f65, %f62, %f4;
	ld.global.f32 	%f66, [%rd20+8];
	mul.f32 	%f67, %f2, %f66;
	mul.f32 	%f68, %f65, %f67;
	fma.rn.f32 	%f69, %f65, %f64, %f68;
	mul.wide.s32 	%rd21, %r9, 8;
	add.s64 	%rd22, %rd20, %rd21;
	ld.global.v2.f32 	{%f70, %f71}, [%rd22];
	mul.f32 	%f72, %f63, %f70;
	fma.rn.f32 	%f73, %f4, %f72, %f69;
	ld.global.f32 	%f74, [%rd22+8];
	mul.f32 	%f75, %f2, %f74;
	fma.rn.f32 	%f76, %f4, %f75, %f73;
	mul.f32 	%f77, %f63, %f61;
	ld.global.f32 	%f78, [%rd20+12];
	mul.f32 	%f79, %f2, %f78;
	mul.f32 	%f80, %f65, %f79;
	fma.rn.f32 	%f81, %f65, %f77, %f80;
	mul.f32 	%f82, %f63, %f71;
	fma.rn.f32 	%f83, %f4, %f82, %f81;
	ld.global.f32 	%f84, [%rd22+12];
	mul.f32 	%f85, %f2, %f84;
	fma.rn.f32 	%f86, %f4, %f85, %f83;
	mul.wide.s32 	%rd23, %r7, 8;
	add.s64 	%rd24, %rd2, %rd23;
	mul.wide.s32 	%rd25, %r6, 8;
	add.s64 	%rd26, %rd1, %rd25;
	ld.global.v2.f32 	{%f87, %f88}, [%rd26];
	mul.f32 	%f89, %f88, %f86;
	fma.rn.f32 	%f90, %f76, %f87, %f89;
	mul.f32 	%f91, %f5, %f90;
	atom.global.add.f32 	%f92, [%rd24], %f91;
	ld.global.v2.f32 	{%f93, %f94}, [%rd26];
	mul.f32 	%f95, %f76, %f94;
	mul.f32 	%f96, %f86, %f93;
	sub.f32 	%f97, %f95, %f96;
	mul.f32 	%f98, %f5, %f97;
	atom.global.add.f32 	%f99, [%rd24+4], %f98;
	bra.uni 	$L__BB0_8;
$L__BB0_7:
	mul.wide.s32 	%rd11, %r5, 8;
	add.s64 	%rd12, %rd3, %rd11;
	ld.global.v2.f32 	{%f23, %f24}, [%rd12];
	mov.f32 	%f25, 0f3F800000;
	sub.f32 	%f26, %f25, %f2;
	mul.f32 	%f27, %f26, %f23;
	sub.f32 	%f28, %f25, %f4;
	ld.global.f32 	%f29, [%rd12+8];
	mul.f32 	%f30, %f2, %f29;
	mul.f32 	%f31, %f28, %f30;
	fma.rn.f32 	%f32, %f28, %f27, %f31;
	mul.wide.s32 	%rd13, %r9, 8;
	add.s64 	%rd14, %rd12, %rd13;
	ld.global.v2.f32 	{%f33, %f34}, [%rd14];
	mul.f32 	%f35, %f26, %f33;
	fma.rn.f32 	%f36, %f4, %f35, %f32;
	ld.global.f32 	%f37, [%rd14+8];
	mul.f32 	%f38, %f2, %f37;
	fma.rn.f32 	%f39, %f4, %f38, %f36;
	mul.f32 	%f40, %f26, %f24;
	ld.global.f32 	%f41, [%rd12+12];
	mul.f32 	%f42, %f2, %f41;
	mul.f32 	%f43, %f28, %f42;
	fma.rn.f32 	%f44, %f28, %f40, %f43;
	mul.f32 	%f45, %f26, %f34;
	fma.rn.f32 	%f46, %f4, %f45, %f44;
	ld.global.f32 	%f47, [%rd14+12];
	mul.f32 	%f48, %f2, %f47;
	fma.rn.f32 	%f49, %f4, %f48, %f46;
	mul.wide.s32 	%rd15, %r7, 8;
	add.s64 	%rd16, %rd2, %rd15;
	ld.global.v2.f32 	{%f50, %f51}, [%rd16];
	mul.f32 	%f52, %f39, %f50;
	mul.f32 	%f53, %f51, %f49;
	sub.f32 	%f54, %f52, %f53;
	mul.f32 	%f55, %f5, %f54;
	mul.wide.s32 	%rd17, %r6, 8;
	add.s64 	%rd18, %rd1, %rd17;
	st.global.f32 	[%rd18], %f55;
	ld.global.f32 	%f56, [%rd16];
	mul.f32 	%f57, %f39, %f51;
	fma.rn.f32 	%f58, %f49, %f56, %f57;
	mul.f32 	%f59, %f5, %f58;
	st.global.f32 	[%rd18+4], %f59;
$L__BB0_8:
	ret;

}
	// .globl	_Z5patchP6float2S0_PKS_iiiiib
.visible .entry _Z5patchP6float2S0_PKS_iiiiib(
	.param .u64 .ptr .align 1 _Z5patchP6float2S0_PKS_iiiiib_param_0,
	.param .u64 .ptr .align 1 _Z5patchP6float2S0_PKS_iiiiib_param_1,
	.param .u64 .ptr .align 1 _Z5patchP6float2S0_PKS_iiiiib_param_2,
	.param .u32 _Z5patchP6float2S0_PKS_iiiiib_param_3,
	.param .u32 _Z5patchP6float2S0_PKS_iiiiib_param_4,
	.param .u32 _Z5patchP6float2S0_PKS_iiiiib_param_5,
	.param .u32 _Z5patchP6float2S0_PKS_iiiiib_param_6,
	.param .u32 _Z5patchP6float2S0_PKS_iiiiib_param_7,
	.param .u8 _Z5patchP6float2S0_PKS_iiiiib_param_8
)
{
	.reg .pred 	%p<14>;
	.reg .b16 	%rs<2>;
	.reg .b32 	%r<18>;
	.reg .b32 	%f<71>;
	.reg .b64 	%rd<21>;

	ld.param.u64 	%rd4, [_Z5patchP6float2S0_PKS_iiiiib_param_0];
	ld.param.u64 	%rd5, [_Z5patchP6float2S0_PKS_iiiiib_param_1];
	ld.param.u64 	%rd3, [_Z5patchP6float2S0_PKS_iiiiib_param_2];
	ld.param.u32 	%r12, [_Z5patchP6float2S0_PKS_iiiiib_param_3];
	ld.param.u32 	%r8, [_Z5patchP6float2S0_PKS_iiiiib_param_4];
	ld.param.u32 	%r9, [_Z5patchP6float2S0_PKS_iiiiib_param_5];
	ld.param.u32 	%r10, [_Z5patchP6float2S0_PKS_iiiiib_param_6];
	ld.param.u32 	%r11, [_Z5patchP6float2S0_PKS_iiiiib_param_7];
	ld.param.s8 	%rs1, [_Z5patchP6float2S0_PKS_iiiiib_param_8];
	cvta.to.global.u64 	%rd1, %rd5;
	cvta.to.global.u64 	%rd2, %rd4;
	mov.u32 	%r1, %tid.x;
	mov.u32 	%r2, %ctaid.x;
	mov.u32 	%r3, %ctaid.y;
	mul.lo.s32 	%r4, %r10, %r10;
	setp.ge.u32 	%p1, %r1, %r4;
	setp.ge.s32 	%p2, %r2, %r11;
	setp.ge.s32 	%p3, %r3, %r12;
	or.pred  	%p4, %p2, %p3;
	or.pred  	%p5, %p4, %p1;
	@%p5 bra 	$L__BB1_7;
	cvta.to.global.u64 	%rd6, %rd3;
	mad.lo.s32 	%r5, %r11, %r3, %r2;
	mul.wide.u32 	%rd7, %r5, 8;
	add.s64 	%rd8, %rd6, %rd7;
	ld.global.v2.f32 	{%f7, %f8}, [%rd8];
	cvt.rzi.f32.f32 	%f1, %f7;
	setp.eq.f32 	%p6, %f7, %f1;
	mov.b32 	%r13, %f7;
	and.b32  	%r14, %r13, -2147483648;
	mov.b32 	%f9, %r14;
	sub.f32 	%f10, %f7, %f1;
	selp.f32 	%f2, %f9, %f10, %p6;
	cvt.rzi.f32.f32 	%f3, %f8;
	setp.eq.f32 	%p7, %f8, %f3;
	mov.b32 	%r15, %f8;
	and.b32  	%r16, %r15, -2147483648;
	mov.b32 	%f11, %r16;
	sub.f32 	%f12, %f8, %f3;
	selp.f32 	%f4, %f11, %f12, %p7;
	setp.lt.f32 	%p8, %f1, 0f00000000;
	@%p8 bra 	$L__BB1_7;
	cvt.rn.f32.s32 	%f5, %r9;
	cvt.rn.f32.s32 	%f6, %r10;
	add.f32 	%f13, %f1, %f6;
	setp.ge.f32 	%p9, %f13, %f5;
	setp.lt.f32 	%p10, %f3, 0f00000000;
	or.pred  	%p11, %p9, %p10;
	@%p11 bra 	$L__BB1_7;
	cvt.rn.f32.s32 	%f14, %r8;
	add.f32 	%f15, %f3, %f6;
	setp.ge.f32 	%p12, %f15, %f14;
	@%p12 bra 	$L__BB1_7;
	mul.lo.s32 	%r17, %r8, %r3;
	cvt.rn.f32.s32 	%f16, %r17;
	add.f32 	%f17, %f3, %f16;
	fma.rn.f32 	%f18, %f17, %f5, %f1;
	cvt.rzi.s32.f32 	%r6, %f18;
	mad.lo.s32 	%r7, %r5, %r4, %r1;
	setp.eq.s16 	%p13, %rs1, 0;
	@%p13 bra 	$L__BB1_6;
	mul.wide.s32 	%rd9, %r6, 8;
	add.s64 	%rd10, %rd2, %rd9;
	ld.global.v2.f32 	{%f19, %f20}, [%rd10];
	mov.f32 	%f21, 0f3F800000;
	sub.f32 	%f22, %f21, %f2;
	mul.f32 	%f23, %f22, %f19;
	sub.f32 	%f24, %f21, %f4;
	ld.global.f32 	%f25, [%rd10+8];
	mul.f32 	%f26, %f2, %f25;
	mul.f32 	%f27, %f24, %f26;
	fma.rn.f32 	%f28, %f24, %f23, %f27;
	mul.wide.s32 	%rd11, %r9, 8;
	add.s64 	%rd12, %rd10, %rd11;
	ld.global.v2.f32 	{%f29, %f30}, [%rd12];
	mul.f32 	%f31, %f22, %f29;
	fma.rn.f32 	%f32, %f4, %f31, %f28;
	ld.global.f32 	%f33, [%rd12+8];
	mul.f32 	%f34, %f2, %f33;
	fma.rn.f32 	%f35, %f4, %f34, %f32;
	mul.wide.s32 	%rd13, %r7, 8;
	add.s64 	%rd14, %rd1, %rd13;
	mul.f32 	%f36, %f22, %f20;
	ld.global.f32 	%f37, [%rd10+12];
	mul.f32 	%f38, %f2, %f37;
	mul.f32 	%f39, %f24, %f38;
	fma.rn.f32 	%f40, %f24, %f36, %f39;
	mul.f32 	%f41, %f22, %f30;
	fma.rn.f32 	%f42, %f4, %f41, %f40;
	ld.global.f32 	%f43, [%rd12+12];
	mul.f32 	%f44, %f2, %f43;
	fma.rn.f32 	%f45, %f4, %f44, %f42;
	st.global.v2.f32 	[%rd14], {%f35, %f45};
	bra.uni 	$L__BB1_7;
$L__BB1_6:
	mul.wide.s32 	%rd15, %r7, 8;
	add.s64 	%rd16, %rd1, %rd15;
	ld.global.v2.f32 	{%f46, %f47}, [%rd16];
	mul.wide.s32 	%rd17, %r6, 8;
	add.s64 	%rd18, %rd2, %rd17;
	mov.f32 	%f48, 0f3F800000;
	sub.f32 	%f49, %f48, %f2;
	mul.f32 	%f50, %f49, %f46;
	sub.f32 	%f51, %f48, %f4;
	mul.f32 	%f52, %f51, %f50;
	atom.global.add.f32 	%f53, [%rd18], %f52;
	mul.f32 	%f54, %f49, %f47;
	mul.f32 	%f55, %f51, %f54;
	atom.global.add.f32 	%f56, [%rd18+4], %f55;
	mul.f32 	%f57, %f2, %f47;
	mul.f32 	%f58, %f51, %f57;
	atom.global.add.f32 	%f59, [%rd18+12], %f58;
	mul.f32 	%f60, %f2, %f46;
	mul.f32 	%f61, %f51, %f60;
	atom.global.add.f32 	%f62, [%rd18+8], %f61;
	mul.wide.s32 	%rd19, %r9, 8;
	add.s64 	%rd20, %rd18, %rd19;
	mul.f32 	%f63, %f4, %f50;
	atom.global.add.f32 	%f64, [%rd20], %f63;
	mul.f32 	%f65, %f4, %f54;
	atom.global.add.f32 	%f66, [%rd20+4], %f65;
	mul.f32 	%f67, %f4, %f60;
	atom.global.add.f32 	%f68, [%rd20+8], %f67;
	mul.f32 	%f69, %f4, %f57;
	atom.global.add.f32 	%f70, [%rd20+12], %f69;
$L__BB1_7:
	ret;

}
	// .globl	_Z7fft_padP6float2S0_fbiii
.visible .entry _Z7fft_padP6float2S0_fbiii(
	.param .u64 .ptr .align 1 _Z7fft_padP6float2S0_fbiii_param_0,
	.param .u64 .ptr .align 1 _Z7fft_padP6float2S0_fbiii_param_1,
	.param .f32 _Z7fft_padP6float2S0_fbiii_param_2,
	.param .u8 _Z7fft_padP6float2S0_fbiii_param_3,
	.param .u32 _Z7fft_padP6float2S0_fbiii_param_4,
	.param .u32 _Z7fft_padP6float2S0_fbiii_param_5,
	.param .u32 _Z7fft_padP6float2S0_fbiii_param_6
)
{
	.reg .pred 	%p<15>;
	.reg .b16 	%rs<2>;
	.reg .b32 	%r<29>;
	.reg .b32 	%f<11>;
	.reg .b64 	%rd<15>;

	ld.param.u64 	%rd3, [_Z7fft_padP6float2S0_fbiii_param_0];
	ld.param.u64 	%rd4, [_Z7fft_padP6float2S0_fbiii_param_1];
	ld.param.f32 	%f1, [_Z7fft_padP6float2S0_fbiii_param_2];
	ld.param.s8 	%rs1, [_Z7fft_padP6float2S0_fbiii_param_3];
	ld.param.u32 	%r8, [_Z7fft_padP6float2S0_fbiii_param_4];
	ld.param.u32 	%r6, [_Z7fft_padP6float2S0_fbiii_param_5];
	ld.param.u32 	%r9, [_Z7fft_padP6float2S0_fbiii_param_6];
	cvta.to.global.u64 	%rd1, %rd4;
	cvta.to.global.u64 	%rd2, %rd3;
	mov.u32 	%r10, %tid.x;
	mov.u32 	%r11, %ntid.x;
	mov.u32 	%r12, %ctaid.x;
	mad.lo.s32 	%r1, %r11, %r12, %r10;
	mov.u32 	%r13, %tid.y;
	mov.u32 	%r14, %ntid.y;
	mov.u32 	%r15, %ctaid.y;
	mad.lo.s32 	%r16, %r14, %r15, %r13;
	mov.u32 	%r17, %tid.z;
	mov.u32 	%r18, %ntid.z;
	mov.u32 	%r19, %ctaid.z;
	mad.lo.s32 	%r3, %r18, %r19, %r17;
	max.s32 	%r20, %r1, %r16;
	setp.ge.s32 	%p1, %r20, %r9;
	setp.ge.s32 	%p2, %r3, %r8;
	or.pred  	%p3, %p2, %p1;
	@%p3 bra 	$L__BB2_7;
	mad.lo.s32 	%r21, %r9, %r3, %r16;
	mad.lo.s32 	%r4, %r21, %r9, %r1;
	sub.s32 	%r22, %r9, %r6;
	shr.u32 	%r23, %r22, 31;
	add.s32 	%r24, %r22, %r23;
	shr.s32 	%r25, %r24, 1;
	sub.s32 	%r26, %r1, %r25;
	sub.s32 	%r27, %r16, %r25;
	mad.lo.s32 	%r28, %r6, %r3, %r27;
	mad.lo.s32 	%r5, %r28, %r6, %r26;
	setp.lt.s32 	%p4, %r26, 0;
	setp.ge.s32 	%p5, %r26, %r6;
	or.pred  	%p6, %p4, %p5;
	setp.lt.s32 	%p7, %r27, 0;
	setp.gt.s32 	%p8, %r27, %r6;
	or.pred  	%p9, %p7, %p8;
	or.pred  	%p11, %p6, %p9;
	not.pred 	%p12, %p11;
	@%p12 bra 	$L__BB2_4;
	setp.eq.s16 	%p14, %rs1, 0;
	@%p14 bra 	$L__BB2_7;
	mul.wide.s32 	%rd13, %r4, 8;
	add.s64 	%rd14, %rd1, %rd13;
	mov.f32 	%f10, 0f00000000;
	st.global.v2.f32 	[%rd14], {%f10, %f10};
	bra.uni 	$L__BB2_7;
$L__BB2_4:
	setp.eq.s16 	%p13, %rs1, 0;
	@%p13 bra 	$L__BB2_6;
	mul.wide.s32 	%rd5, %r5, 8;
	add.s64 	%rd6, %rd2, %rd5;
	ld.global.v2.f32 	{%f2, %f3}, [%rd6];
	mul.f32 	%f4, %f1, %f2;
	mul.wide.s32 	%rd7, %r4, 8;
	add.s64 	%rd8, %rd1, %rd7;
	mul.f32 	%f5, %f1, %f3;
	st.global.v2.f32 	[%rd8], {%f4, %f5};
	bra.uni 	$L__BB2_7;
$L__BB2_6:
	mul.wide.s32 	%rd9, %r4, 8;
	add.s64 	%rd10, %rd1, %rd9;
	ld.global.v2.f32 	{%f6, %f7}, [%rd10];
	mul.f32 	%f8, %f1, %f6;
	mul.wide.s32 	%rd11, %r5, 8;
	add.s64 	%rd12, %rd2, %rd11;
	mul.f32 	%f9, %f1, %f7;
	st.global.v2.f32 	[%rd12], {%f8, %f9};
$L__BB2_7:
	ret;

}


// ===== COMPILED SASS (sm_100) =====

	.target	sm_100

	.elftype	@"ET_EXEC"


//--------------------- .note.nv.tkinfo           --------------------------
	.section	.note.nv.tkinfo,"",@"SHT_NOTE"
	.sectionflags	@"SHF_NOTE_NV_TKINFO"
	.tkinfo
        /*0018*/ 	.word	0x00000002
        /*0030*/ 	.string	""
        /*0030*/ 	.string	"ptxas"
        /*0030*/ 	.string	"Cuda compilation tools, release 13.0, V13.0.88"
        /*0030*/ 	.string	"Build cuda_13.0.r13.0/compiler.36424714_0"
        /*0030*/ 	.string	"-arch sm_100 -m 64 "



//--------------------- .note.nv.cuinfo           --------------------------
	.section	.note.nv.cuinfo,"",@"SHT_NOTE"
	.sectionflags	@"SHF_NOTE_NV_CUINFO"
        /*0018*/ 	.short	0x0002
        /*001a*/ 	.short	0x0064
        /*001c*/ 	.short	0x0082
	.zero		2


//--------------------- .nv.info                  --------------------------
	.section	.nv.info,"",@"SHT_CUDA_INFO"
	.align	4


	//----- nvinfo : EIATTR_REGCOUNT
	.align		4
        /*0000*/ 	.byte	0x04, 0x2f
        /*0002*/ 	.short	(.L_1 - .L_0)
	.align		4
.L_0:
        /*0004*/ 	.word	index@(_Z11muloperatorP6float2S0_S0_PKS_iiiiiii)
        /*0008*/ 	.word	0x0000001b


	//----- nvinfo : EIATTR_FRAME_SIZE
	.align		4
.L_1:
        /*000c*/ 	.byte	0x04, 0x11
        /*000e*/ 	.short	(.L_3 - .L_2)
	.align		4
.L_2:
        /*0010*/ 	.word	index@($__internal_0_$__cuda_sm20_rcp_rn_f32_slowpath)
        /*0014*/ 	.word	0x00000000


	//----- nvinfo : EIATTR_FRAME_SIZE
	.align		4
.L_3:
        /*0018*/ 	.byte	0x04, 0x11
        /*001a*/ 	.short	(.L_5 - .L_4)
	.align		4
.L_4:
        /*001c*/ 	.word	index@(_Z11muloperatorP6float2S0_S0_PKS_iiiiiii)
        /*0020*/ 	.word	0x00000000


	//----- nvinfo : EIATTR_REGCOUNT
	.align		4
.L_5:
        /*0024*/ 	.byte	0x04, 0x2f
        /*0026*/ 	.short	(.L_7 - .L_6)
	.align		4
.L_6:
        /*0028*/ 	.word	index@(_Z5patchP6float2S0_PKS_iiiiib)
        /*002c*/ 	.word	0x00000019


	//----- nvinfo : EIATTR_FRAME_SIZE
	.align		4
.L_7:
        /*0030*/ 	.byte	0x04, 0x11
        /*0032*/ 	.short	(.L_9 - .L_8)
	.align		4
.L_8:
        /*0034*/ 	.word	index@(_Z5patchP6float2S0_PKS_iiiiib)
        /*0038*/ 	.word	0x00000000


	//----- nvinfo : EIATTR_REGCOUNT
	.align		4
.L_9:
        /*003c*/ 	.byte	0x04, 0x2f
        /*003e*/ 	.short	(.L_11 - .L_10)
	.align		4
.L_10:
        /*0040*/ 	.word	index@(_Z7fft_padP6float2S0_fbiii)
        /*0044*/ 	.word	0x0000000c


	//----- nvinfo : EIATTR_FRAME_SIZE
	.align		4
.L_11:
        /*0048*/ 	.byte	0x04, 0x11
        /*004a*/ 	.short	(.L_13 - .L_12)
	.align		4
.L_12:
        /*004c*/ 	.word	index@(_Z7fft_padP6float2S0_fbiii)
        /*0050*/ 	.word	0x00000000


	//----- nvinfo : EIATTR_MIN_STACK_SIZE
	.align		4
.L_13:
        /*0054*/ 	.byte	0x04, 0x12
        /*0056*/ 	.short	(.L_15 - .L_14)
	.align		4
.L_14:
        /*0058*/ 	.word	index@(_Z7fft_padP6float2S0_fbiii)
        /*005c*/ 	.word	0x00000000


	//----- nvinfo : EIATTR_MIN_STACK_SIZE
	.align		4
.L_15:
        /*0060*/ 	.byte	0x04, 0x12
        /*0062*/ 	.short	(.L_17 - .L_16)
	.align		4
.L_16:
        /*0064*/ 	.word	index@(_Z5patchP6float2S0_PKS_iiiiib)
        /*0068*/ 	.word	0x00000000


	//----- nvinfo : EIATTR_MIN_STACK_SIZE
	.align		4
.L_17:
        /*006c*/ 	.byte	0x04, 0x12
        /*006e*/ 	.short	(.L_19 - .L_18)
	.align		4
.L_18:
        /*0070*/ 	.word	index@(_Z11muloperatorP6float2S0_S0_PKS_iiiiiii)
        /*0074*/ 	.word	0x00000000
.L_19:


//--------------------- .nv.compat                --------------------------
	.section	.nv.compat,"",@"SHT_CUDA_COMPAT_INFO"
	.align	4
        /*0000*/ 	.byte	0x02, 0x09, 0x00, 0x00, 0x02, 0x02, 0x01, 0x00, 0x02, 0x05, 0x05, 0x00, 0x03, 0x07, 0x01, 0x01
        /*0010*/ 	.byte	0x02, 0x03, 0x00, 0x00, 0x02, 0x06, 0x01, 0x00, 0x04, 0x0b, 0x08, 0x00, 0x09, 0x00, 0x00, 0x00
        /*0020*/ 	.byte	0x00, 0x00, 0x00, 0x00


//--------------------- .nv.info._Z7fft_padP6float2S0_fbiii --------------------------
	.section	.nv.info._Z7fft_padP6float2S0_fbiii,"",@"SHT_CUDA_INFO"
	.sectionflags	@""
	.align	4


	//----- nvinfo : EIATTR_CUDA_API_VERSION
	.align		4
        /*0000*/ 	.byte	0x04, 0x37
        /*0002*/ 	.short	(.L_21 - .L_20)
.L_20:
        /*0004*/ 	.word	0x00000082


	//----- nvinfo : EIATTR_KPARAM_INFO
	.align		4
.L_21:
        /*0008*/ 	.byte	0x04, 0x17
        /*000a*/ 	.short	(.L_23 - .L_22)
.L_22:
        /*000c*/ 	.word	0x00000000
        /*0010*/ 	.short	0x0006
        /*0012*/ 	.short	0x0020
        /*0014*/ 	.byte	0x00, 0xf0, 0x11, 0x00


	//----- nvinfo : EIATTR_KPARAM_INFO
	.align		4
.L_23:
        /*0018*/ 	.byte	0x04, 0x17
        /*001a*/ 	.short	(.L_25 - .L_24)
.L_24:
        /*001c*/ 	.word	0x00000000
        /*0020*/ 	.short	0x0005
        /*0022*/ 	.short	0x001c
        /*0024*/ 	.byte	0x00, 0xf0, 0x11, 0x00


	//----- nvinfo : EIATTR_KPARAM_INFO
	.align		4
.L_25:
        /*0028*/ 	.byte	0x04, 0x17
        /*002a*/ 	.short	(.L_27 - .L_26)
.L_26:
        /*002c*/ 	.word	0x00000000
        /*0030*/ 	.short	0x0004
        /*0032*/ 	.short	0x0018
        /*0034*/ 	.byte	0x00, 0xf0, 0x11, 0x00


	//----- nvinfo : EIATTR_KPARAM_INFO
	.align		4
.L_27:
        /*0038*/ 	.byte	0x04, 0x17
        /*003a*/ 	.short	(.L_29 - .L_28)
.L_28:
        /*003c*/ 	.word	0x00000000
        /*0040*/ 	.short	0x0003
        /*0042*/ 	.short	0x0014
        /*0044*/ 	.byte	0x00, 0xf0, 0x05, 0x00


	//----- nvinfo : EIATTR_KPARAM_INFO
	.align		4
.L_29:
        /*0048*/ 	.byte	0x04, 0x17
        /*004a*/ 	.short	(.L_31 - .L_30)
.L_30:
        /*004c*/ 	.word	0x00000000
        /*0050*/ 	.short	0x0002
        /*0052*/ 	.short	0x0010
        /*0054*/ 	.byte	0x00, 0xf0, 0x11, 0x00


	//----- nvinfo : EIATTR_KPARAM_INFO
	.align		4
.L_31:
        /*0058*/ 	.byte	0x04, 0x17
        /*005a*/ 	.short	(.L_33 - .L_32)
.L_32:
        /*005c*/ 	.word	0x00000000
        /*0060*/ 	.short	0x0001
        /*0062*/ 	.short	0x0008
        /*0064*/ 	.byte	0x00, 0xf5, 0x21, 0x00


	//----- nvinfo : EIATTR_KPARAM_INFO
	.align		4
.L_33:
        /*0068*/ 	.byte	0x04, 0x17
        /*006a*/ 	.short	(.L_35 - .L_34)
.L_34:
        /*006c*/ 	.word	0x00000000
        /*0070*/ 	.short	0x0000
        /*0072*/ 	.short	0x0000
        /*0074*/ 	.byte	0x00, 0xf5, 0x21, 0x00


	//----- nvinfo : EIATTR_SPARSE_MMA_MASK
	.align		4
.L_35:
        /*0078*/ 	.byte	0x03, 0x50
        /*007a*/ 	.short	0x0000


	//----- nvinfo : EIATTR_MAXREG_COUNT
	.align		4
        /*007c*/ 	.byte	0x03, 0x1b
        /*007e*/ 	.short	0x00ff


	//----- nvinfo : EIATTR_MERCURY_ISA_VERSION
	.align		4
        /*0080*/ 	.byte	0x03, 0x5f
        /*0082*/ 	.short	0x0101


	//----- nvinfo : EIATTR_VRC_CTA_INIT_COUNT
	.align		4
        /*0084*/ 	.byte	0x02, 0x4a
	.zero		1
	.zero		1


	//----- nvinfo : EIATTR_EXIT_INSTR_OFFSETS
	.align		4
        /*0088*/ 	.byte	0x04, 0x1c
        /*008a*/ 	.short	(.L_37 - .L_36)


	//   ....[0]....
.L_36:
        /*008c*/ 	.word	0x00000120


	//   ....[1]....
        /*0090*/ 	.word	0x00000270


	//   ....[2]....
        /*0094*/ 	.word	0x000002b0


	//   ....[3]....
        /*0098*/ 	.word	0x00000390


	//   ....[4]....
        /*009c*/ 	.word	0x00000430


	//----- nvinfo : EIATTR_CRS_STACK_SIZE
	.align		4
.L_37:
        /*00a0*/ 	.byte	0x04, 0x1e
        /*00a2*/ 	.short	(.L_39 - .L_38)
.L_38:
        /*00a4*/ 	.word	0x00000000


	//----- nvinfo : EIATTR_CBANK_PARAM_SIZE
	.align		4
.L_39:
        /*00a8*/ 	.byte	0x03, 0x19
        /*00aa*/ 	.short	0x0024


	//----- nvinfo : EIATTR_PARAM_CBANK
	.align		4
        /*00ac*/ 	.byte	0x04, 0x0a
        /*00ae*/ 	.short	(.L_41 - .L_40)
	.align		4
.L_40:
        /*00b0*/ 	.word	index@(.nv.constant0._Z7fft_padP6float2S0_fbiii)
        /*00b4*/ 	.short	0x0380
        /*00b6*/ 	.short	0x0024


	//----- nvinfo : EIATTR_SW_WAR
	.align		4
.L_41:
        /*00b8*/ 	.byte	0x04, 0x36
        /*00ba*/ 	.short	(.L_43 - .L_42)
.L_42:
        /*00bc*/ 	.word	0x00000008
.L_43:


//--------------------- .nv.info._Z5patchP6float2S0_PKS_iiiiib --------------------------
	.section	.nv.info._Z5patchP6float2S0_PKS_iiiiib,"",@"SHT_CUDA_INFO"
	.sectionflags	@""
	.align	4


	//----- nvinfo : EIATTR_CUDA_API_VERSION
	.align		4
        /*0000*/ 	.byte	0x04, 0x37
        /*0002*/ 	.short	(.L_45 - .L_44)
.L_44:
        /*0004*/ 	.word	0x00000082


	//----- nvinfo : EIATTR_KPARAM_INFO
	.align		4
.L_45:
        /*0008*/ 	.byte	0x04, 0x17
        /*000a*/ 	.short	(.L_47 - .L_46)
.L_46:
        /*000c*/ 	.word	0x00000000
        /*0010*/ 	.short	0x0008
        /*0012*/ 	.short	0x002c
        /*0014*/ 	.byte	0x00, 0xf0, 0x05, 0x00


	//----- nvinfo : EIATTR_KPARAM_INFO
	.align		4
.L_47:
        /*0018*/ 	.byte	0x04, 0x17
        /*001a*/ 	.short	(.L_49 - .L_48)
.L_48:
        /*001c*/ 	.word	0x00000000
        /*0020*/ 	.short	0x0007
        /*0022*/ 	.short	0x0028
        /*0024*/ 	.byte	0x00, 0xf0, 0x11, 0x00


	//----- nvinfo : EIATTR_KPARAM_INFO
	.align		4
.L_49:
        /*0028*/ 	.byte	0x04, 0x17
        /*002a*/ 	.short	(.L_51 - .L_50)
.L_50:
        /*002c*/ 	.word	0x00000000
        /*0030*/ 	.short	0x0006
        /*0032*/ 	.short	0x0024
        /*0034*/ 	.byte	0x00, 0xf0, 0x11, 0x00


	//----- nvinfo : EIATTR_KPARAM_INFO
	.align		4
.L_51:
        /*0038*/ 	.byte	0x04, 0x17
        /*003a*/ 	.short	(.L_53 - .L_52)
.L_52:
        /*003c*/ 	.word	0x00000000
        /*0040*/ 	.short	0x0005
        /*0042*/ 	.short	0x0020
        /*0044*/ 	.byte	0x00, 0xf0, 0x11, 0x00


	//----- nvinfo : EIATTR_KPARAM_INFO
	.align		4
.L_53:
        /*0048*/ 	.byte	0x04, 0x17
        /*004a*/ 	.short	(.L_55 - .L_54)
.L_54:
        /*004c*/ 	.word	0x00000000
        /*0050*/ 	.short	0x0004
        /*0052*/ 	.short	0x001c
        /*0054*/ 	.byte	0x00, 0xf0, 0x11, 0x00


	//----- nvinfo : EIATTR_KPARAM_INFO
	.align		4
.L_55:
        /*0058*/ 	.byte	0x04, 0x17
        /*005a*/ 	.short	(.L_57 - .L_56)
.L_56:
        /*005c*/ 	.word	0x00000000
        /*0060*/ 	.short	0x0003
        /*0062*/ 	.short	0x0018
        /*0064*/ 	.byte	0x00, 0xf0, 0x11, 0x00


	//----- nvinfo : EIATTR_KPARAM_INFO
	.align		4
.L_57:
        /*0068*/ 	.byte	0x04, 0x17
        /*006a*/ 	.short	(.L_59 - .L_58)
.L_58:
        /*006c*/ 	.word	0x00000000
        /*0070*/ 	.short	0x0002
        /*0072*/ 	.short	0x0010
        /*0074*/ 	.byte	0x00, 0xf5, 0x21, 0x00


	//----- nvinfo : EIATTR_KPARAM_INFO
	.align		4
.L_59:
        /*0078*/ 	.byte	0x04, 0x17
        /*007a*/ 	.short	(.L_61 - .L_60)
.L_60:
        /*007c*/ 	.word	0x00000000
        /*0080*/ 	.short	0x0001
        /*0082*/ 	.short	0x0008
        /*0084*/ 	.byte	0x00, 0xf5, 0x21, 0x00


	//----- nvinfo : EIATTR_KPARAM_INFO
	.align		4
.L_61:
        /*0088*/ 	.byte	0x04, 0x17
        /*008a*/ 	.short	(.L_63 - .L_62)
.L_62:
        /*008c*/ 	.word	0x00000000
        /*0090*/ 	.short	0x0000
        /*0092*/ 	.short	0x0000
        /*0094*/ 	.byte	0x00, 0xf5, 0x21, 0x00


	//----- nvinfo : EIATTR_SPARSE_MMA_MASK
	.align		4
.L_63:
        /*0098*/ 	.byte	0x03, 0x50
        /*009a*/ 	.short	0x0000


	//----- nvinfo : EIATTR_MAXREG_COUNT
	.align		4
        /*009c*/ 	.byte	0x03, 0x1b
        /*009e*/ 	.short	0x00ff


	//----- nvinfo : EIATTR_MERCURY_ISA_VERSION
	.align		4
        /*00a0*/ 	.byte	0x03, 0x5f
        /*00a2*/ 	.short	0x0101


	//----- nvinfo : EIATTR_VRC_CTA_INIT_COUNT
	.align		4
        /*00a4*/ 	.byte	0x02, 0x4a
	.zero		1
	.zero		1


	//----- nvinfo : EIATTR_EXIT_INSTR_OFFSETS
	.align		4
        /*00a8*/ 	.byte	0x04, 0x1c
        /*00aa*/ 	.short	(.L_65 - .L_64)


	//   ....[0]....
.L_64:
        /*00ac*/ 	.word	0x000000b0


	//   ....[1]....
        /*00b0*/ 	.word	0x00000130


	//   ....[2]....
        /*00b4*/ 	.word	0x000001b0


	//   ....[3]....
        /*00b8*/ 	.word	0x00000200


	//   ....[4]....
        /*00bc*/ 	.word	0x000004d0


	//   ....[5]....
        /*00c0*/ 	.word	0x000006a0


	//----- nvinfo : EIATTR_CBANK_PARAM_SIZE
	.align		4
.L_65:
        /*00c4*/ 	.byte	0x03, 0x19
        /*00c6*/ 	.short	0x002d


	//----- nvinfo : EIATTR_PARAM_CBANK
	.align		4
        /*00c8*/ 	.byte	0x04, 0x0a
        /*00ca*/ 	.short	(.L_67 - .L_66)
	.align		4
.L_66:
        /*00cc*/ 	.word	index@(.nv.constant0._Z5patchP6float2S0_PKS_iiiiib)
        /*00d0*/ 	.short	0x0380
        /*00d2*/ 	.short	0x002d


	//----- nvinfo : EIATTR_SW_WAR
	.align		4
.L_67:
        /*00d4*/ 	.byte	0x04, 0x36
        /*00d6*/ 	.short	(.L_69 - .L_68)
.L_68:
        /*00d8*/ 	.word	0x00000008
.L_69:


//--------------------- .nv.info._Z11muloperatorP6float2S0_S0_PKS_iiiiiii --------------------------
	.section	.nv.info._Z11muloperatorP6float2S0_S0_PKS_iiiiiii,"",@"SHT_CUDA_INFO"
	.sectionflags	@""
	.align	4


	//----- nvinfo : EIATTR_CUDA_API_VERSION
	.align		4
        /*0000*/ 	.byte	0x04, 0x37
        /*0002*/ 	.short	(.L_71 - .L_70)
.L_70:
        /*0004*/ 	.word	0x00000082


	//----- nvinfo : EIATTR_KPARAM_INFO
	.align		4
.L_71:
        /*0008*/ 	.byte	0x04, 0x17
        /*000a*/ 	.short	(.L_73 - .L_72)
.L_72:
        /*000c*/ 	.word	0x00000000
        /*0010*/ 	.short	0x000a
        /*0012*/ 	.short	0x0038
        /*0014*/ 	.byte	0x00, 0xf0, 0x11, 0x00


	//----- nvinfo : EIATTR_KPARAM_INFO
	.align		4
.L_73:
        /*0018*/ 	.byte	0x04, 0x17
        /*001a*/ 	.short	(.L_75 - .L_74)
.L_74:
        /*001c*/ 	.word	0x00000000
        /*0020*/ 	.short	0x0009
        /*0022*/ 	.short	0x0034
        /*0024*/ 	.byte	0x00, 0xf0, 0x11, 0x00


	//----- nvinfo : EIATTR_KPARAM_INFO
	.align		4
.L_75:
        /*0028*/ 	.byte	0x04, 0x17
        /*002a*/ 	.short	(.L_77 - .L_76)
.L_76:
        /*002c*/ 	.word	0x00000000
        /*0030*/ 	.short	0x0008
        /*0032*/ 	.short	0x0030
        /*0034*/ 	.byte	0x00, 0xf0, 0x11, 0x00


	//----- nvinfo : EIATTR_KPARAM_INFO
	.align		4
.L_77:
        /*0038*/ 	.byte	0x04, 0x17
        /*003a*/ 	.short	(.L_79 - .L_78)
.L_78:
        /*003c*/ 	.word	0x00000000
        /*0040*/ 	.short	0x0007
        /*0042*/ 	.short	0x002c
        /*0044*/ 	.byte	0x00, 0xf0, 0x11, 0x00


	//----- nvinfo : EIATTR_KPARAM_INFO
	.align		4
.L_79:
        /*0048*/ 	.byte	0x04, 0x17
        /*004a*/ 	.short	(.L_81 - .L_80)
.L_80:
        /*004c*/ 	.word	0x00000000
        /*0050*/ 	.short	0x0006
        /*0052*/ 	.short	0x0028
        /*0054*/ 	.byte	0x00, 0xf0, 0x11, 0x00


	//----- nvinfo : EIATTR_KPARAM_INFO
	.align		4
.L_81:
        /*0058*/ 	.byte	0x04, 0x17
        /*005a*/ 	.short	(.L_83 - .L_82)
.L_82:
        /*005c*/ 	.word	0x00000000
        /*0060*/ 	.short	0x0005
        /*0062*/ 	.short	0x0024
        /*0064*/ 	.byte	0x00, 0xf0, 0x11, 0x00


	//----- nvinfo : EIATTR_KPARAM_INFO
	.align		4
.L_83:
        /*0068*/ 	.byte	0x04, 0x17
        /*006a*/ 	.short	(.L_85 - .L_84)
.L_84:
        /*006c*/ 	.word	0x00000000
        /*0070*/ 	.short	0x0004
        /*0072*/ 	.short	0x0020
        /*0074*/ 	.byte	0x00, 0xf0, 0x11, 0x00


	//----- nvinfo : EIATTR_KPARAM_INFO
	.align		4
.L_85:
        /*0078*/ 	.byte	0x04, 0x17
        /*007a*/ 	.short	(.L_87 - .L_86)
.L_86:
        /*007c*/ 	.word	0x00000000
        /*0080*/ 	.short	0x0003
        /*0082*/ 	.short	0x0018
        /*0084*/ 	.byte	0x00, 0xf5, 0x21, 0x00


	//----- nvinfo : EIATTR_KPARAM_INFO
	.align		4
.L_87:
        /*0088*/ 	.byte	0x04, 0x17
        /*008a*/ 	.short	(.L_89 - .L_88)
.L_88:
        /*008c*/ 	.word	0x00000000
        /*0090*/ 	.short	0x0002
        /*0092*/ 	.short	0x0010
        /*0094*/ 	.byte	0x00, 0xf5, 0x21, 0x00


	//----- nvinfo : EIATTR_KPARAM_INFO
	.align		4
.L_89:
        /*0098*/ 	.byte	0x04, 0x17
        /*009a*/ 	.short	(.L_91 - .L_90)
.L_90:
        /*009c*/ 	.word	0x00000000
        /*00a0*/ 	.short	0x0001
        /*00a2*/ 	.short	0x0008
        /*00a4*/ 	.byte	0x00, 0xf5, 0x21, 0x00


	//----- nvinfo : EIATTR_KPARAM_INFO
	.align		4
.L_91:
        /*00a8*/ 	.byte	0x04, 0x17
        /*00aa*/ 	.short	(.L_93 - .L_92)
.L_92:
        /*00ac*/ 	.word	0x00000000
        /*00b0*/ 	.short	0x0000
        /*00b2*/ 	.short	0x0000
        /*00b4*/ 	.byte	0x00, 0xf5, 0x21, 0x00


	//----- nvinfo : EIATTR_SPARSE_MMA_MASK
	.align		4
.L_93:
        /*00b8*/ 	.byte	0x03, 0x50
        /*00ba*/ 	.short	0x0000


	//----- nvinfo : EIATTR_MAXREG_COUNT
	.align		4
        /*00bc*/ 	.byte	0x03, 0x1b
        /*00be*/ 	.short	0x00ff


	//----- nvinfo : EIATTR_MERCURY_ISA_VERSION
	.align		4
        /*00c0*/ 	.byte	0x03, 0x5f
        /*00c2*/ 	.short	0x0101


	//----- nvinfo : EIATTR_VRC_CTA_INIT_COUNT
	.align		4
        /*00c4*/ 	.byte	0x02, 0x4a
	.zero		1
	.zero		1


	//----- nvinfo : EIATTR_EXIT_INSTR_OFFSETS
	.align		4
        /*00c8*/ 	.byte	0x04, 0x1c
        /*00ca*/ 	.short	(.L_95 - .L_94)


	//   ....[0]....
.L_94:
        /*00cc*/ 	.word	0x00000140


	//   ....[1]....
        /*00d0*/ 	.word	0x000001e0


	//   ....[2]....
        /*00d4*/ 	.word	0x00000680


	//   ....[3]....
        /*00d8*/ 	.word	0x000008f0


	//   ....[4]....
        /*00dc*/ 	.word	0x00000b80


	//   ....[5]....
        /*00e0*/ 	.word	0x00000e10


	//----- nvinfo : EIATTR_CRS_STACK_SIZE
	.align		4
.L_95:
        /*00e4*/ 	.byte	0x04, 0x1e
        /*00e6*/ 	.short	(.L_97 - .L_96)
.L_96:
        /*00e8*/ 	.word	0x00000000


	//----- nvinfo : EIATTR_CBANK_PARAM_SIZE
	.align		4
.L_97:
        /*00ec*/ 	.byte	0x03, 0x19
        /*00ee*/ 	.short	0x003c


	//----- nvinfo : EIATTR_PARAM_CBANK
	.align		4
        /*00f0*/ 	.byte	0x04, 0x0a
        /*00f2*/ 	.short	(.L_99 - .L_98)
	.align		4
.L_98:
        /*00f4*/ 	.word	index@(.nv.constant0._Z11muloperatorP6float2S0_S0_PKS_iiiiiii)
        /*00f8*/ 	.short	0x0380
        /*00fa*/ 	.short	0x003c


	//----- nvinfo : EIATTR_SW_WAR
	.align		4
.L_99:
        /*00fc*/ 	.byte	0x04, 0x36
        /*00fe*/ 	.short	(.L_101 - .L_100)
.L_100:
        /*0100*/ 	.word	0x00000008
.L_101:


//--------------------- .nv.callgraph             --------------------------
	.section	.nv.callgraph,"",@"SHT_CUDA_CALLGRAPH"
	.align	4
	.sectionentsize	8
	.align		4
        /*0000*/ 	.word	0x00000000
	.align		4
        /*0004*/ 	.word	0xffffffff
	.align		4
        /*0008*/ 	.word	0x00000000
	.align		4
        /*000c*/ 	.word	0xfffffffe
	.align		4
        /*0010*/ 	.word	0x00000000
	.align		4
        /*0014*/ 	.word	0xfffffffd
	.align		4
        /*0018*/ 	.word	0x00000000
	.align		4
        /*001c*/ 	.word	0xfffffffc


//--------------------- .text._Z7fft_padP6float2S0_fbiii --------------------------
	.section	.text._Z7fft_padP6float2S0_fbiii,"ax",@progbits
	.align	128
        .global         _Z7fft_padP6float2S0_fbiii
        .type           _Z7fft_padP6float2S0_fbiii,@function
        .size           _Z7fft_padP6float2S0_fbiii,(.L_x_14 - _Z7fft_padP6float2S0_fbiii)
        .other          _Z7fft_padP6float2S0_fbiii,@"STO_CUDA_ENTRY STV_DEFAULT"
_Z7fft_padP6float2S0_fbiii:
.text._Z7fft_padP6float2S0_fbiii:
[----:B------:R-:W-:Y:S01]  /*0000*/  LDC R1, c[0x0][0x37c] ;  /* 0x0000df00ff017b82 */ /* 0x000fe20000000800 */
[----:B------:R-:W0:Y:S01]  /*0010*/  S2R R0, SR_TID.X ;  /* 0x0000000000007919 */ /* 0x000e220000002100 */
[----:B------:R-:W0:Y:S01]  /*0020*/  LDCU UR4, c[0x0][0x360] ;  /* 0x00006c00ff0477ac */ /* 0x000e220008000800 */
[----:B------:R-:W0:Y:S01]  /*0030*/  S2R R3, SR_CTAID.X ;  /* 0x0000000000037919 */ /* 0x000e220000002500 */
[----:B------:R-:W1:Y:S01]  /*0040*/  LDCU UR5, c[0x0][0x364] ;  /* 0x00006c80ff0577ac */ /* 0x000e620008000800 */
[----:B------:R-:W1:Y:S01]  /*0050*/  S2R R2, SR_TID.Y ;  /* 0x0000000000027919 */ /* 0x000e620000002200 */
[----:B------:R-:W2:Y:S01]  /*0060*/  LDCU UR6, c[0x0][0x368] ;  /* 0x00006d00ff0677ac */ /* 0x000ea20008000800 */
[----:B------:R-:W1:Y:S01]  /*0070*/  S2R R5, SR_CTAID.Y ;  /* 0x0000000000057919 */ /* 0x000e620000002600 */
[----:B------:R-:W3:Y:S01]  /*0080*/  LDCU UR7, c[0x0][0x3a0] ;  /* 0x00007400ff0777ac */ /* 0x000ee20008000800 */
[----:B------:R-:W2:Y:S01]  /*0090*/  S2R R4, SR_TID.Z ;  /* 0x0000000000047919 */ /* 0x000ea20000002300 */
[----:B------:R-:W4:Y:S01]  /*00a0*/  LDCU UR8, c[0x0][0x398] ;  /* 0x00007300ff0877ac */ /* 0x000f220008000800 */
[----:B------:R-:W2:Y:S01]  /*00b0*/  S2R R7, SR_CTAID.Z ;  /* 0x0000000000077919 */ /* 0x000ea20000002700 */
[----:B0-----:R-:W-:-:S02]  /*00c0*/  IMAD R0, R3, UR4, R0 ;  /* 0x0000000403007c24 */ /* 0x001fc4000f8e0200 */
[----:B-1----:R-:W-:-:S05]  /*00d0*/  IMAD R3, R5, UR5, R2 ;  /* 0x0000000505037c24 */ /* 0x002fca000f8e0202 */
[----:B------:R-:W-:Y:S01]  /*00e0*/  VIMNMX R5, PT, PT, R0, R3, !PT ;  /* 0x0000000300057248 */ /* 0x000fe20007fe0100 */
[----:B--2---:R-:W-:-:S03]  /*00f0*/  IMAD R2, R7, UR6, R4 ;  /* 0x0000000607027c24 */ /* 0x004fc6000f8e0204 */
[----:B---3--:R-:W-:-:S04]  /*0100*/  ISETP.GE.AND P0, PT, R5, UR7, PT ;  /* 0x0000000705007c0c */ /* 0x008fc8000bf06270 */
[----:B----4-:R-:W-:-:S13]  /*0110*/  ISETP.GE.OR P0, PT, R2, UR8, P0 ;  /* 0x0000000802007c0c */ /* 0x010fda0008706670 */
[----:B------:R-:W-:Y:S05]  /*0120*/  @P0 EXIT ;  /* 0x000000000000094d */ /* 0x000fea0003800000 */
[----:B------:R-:W0:Y:S02]  /*0130*/  LDCU UR5, c[0x0][0x39c] ;  /* 0x00007380ff0577ac */ /* 0x000e240008000800 */
[----:B0-----:R-:W-:-:S04]  /*0140*/  UIADD3 UR4, UPT, UPT, UR7, -UR5, URZ ;  /* 0x8000000507047290 */ /* 0x001fc8000fffe0ff */
[----:B------:R-:W-:-:S04]  /*0150*/  ULEA.HI UR4, UR4, UR4, URZ, 0x1 ;  /* 0x0000000404047291 */ /* 0x000fc8000f8f08ff */
[----:B------:R-:W-:-:S06]  /*0160*/  USHF.R.S32.HI UR4, URZ, 0x1, UR4 ;  /* 0x00000001ff047899 */ /* 0x000fcc0008011404 */
[----:B------:R-:W-:Y:S02]  /*0170*/  IADD3 R4, PT, PT, R0, -UR4, RZ ;  /* 0x8000000400047c10 */ /* 0x000fe4000fffe0ff */
[----:B------:R-:W-:Y:S01]  /*0180*/  IADD3 R5, PT, PT, R3, -UR4, RZ ;  /* 0x8000000403057c10 */ /* 0x000fe2000fffe0ff */
[----:B------:R-:W-:Y:S01]  /*0190*/  IMAD R3, R2, UR7, R3 ;  /* 0x0000000702037c24 */ /* 0x000fe2000f8e0203 */
[C---:B------:R-:W-:Y:S02]  /*01a0*/  ISETP.GE.AND P1, PT, R4.reuse, UR5, PT ;  /* 0x0000000504007c0c */ /* 0x040fe4000bf26270 */
[----:B------:R-:W-:Y:S01]  /*01b0*/  ISETP.GT.AND P0, PT, R5, UR5, PT ;  /* 0x0000000505007c0c */ /* 0x000fe2000bf04270 */
[----:B------:R-:W-:Y:S01]  /*01c0*/  IMAD R7, R3, UR7, R0 ;  /* 0x0000000703077c24 */ /* 0x000fe2000f8e0200 */
[----:B------:R-:W-:Y:S01]  /*01d0*/  ISETP.LT.OR P1, PT, R4, RZ, P1 ;  /* 0x000000ff0400720c */ /* 0x000fe20000f21670 */
[----:B------:R-:W0:Y:S01]  /*01e0*/  LDCU.64 UR6, c[0x0][0x358] ;  /* 0x00006b00ff0677ac */ /* 0x000e220008000a00 */
[----:B------:R-:W-:Y:S01]  /*01f0*/  ISETP.LT.OR P0, PT, R5, RZ, P0 ;  /* 0x000000ff0500720c */ /* 0x000fe20000701670 */
[----:B------:R-:W-:-:S03]  /*0200*/  IMAD R5, R2, UR5, R5 ;  /* 0x0000000502057c24 */ /* 0x000fc6000f8e0205 */
[----:B------:R-:W-:Y:S01]  /*0210*/  PLOP3.LUT P0, PT, P1, P0, PT, 0xf8, 0x8f ;  /* 0x00000000008f781c */ /* 0x000fe20000f01f70 */
[----:B------:R-:W-:-:S12]  /*0220*/  IMAD R9, R5, UR5, R4 ;  /* 0x0000000505097c24 */ /* 0x000fd8000f8e0204 */
[----:B0-----:R-:W-:Y:S05]  /*0230*/  @!P0 BRA `(.L_x_0) ;  /* 0x0000000000208947 */ /* 0x001fea0003800000 */
[----:B------:R-:W0:Y:S02]  /*0240*/  LDCU.U8 UR4, c[0x0][0x394] ;  /* 0x00007280ff0477ac */ /* 0x000e240008000000 */
[----:B0-----:R-:W-:-:S06]  /*0250*/  UPRMT UR4, UR4, 0x8880, URZ ;  /* 0x0000888004047896 */ /* 0x001fcc00080000ff */
[----:B------:R-:W-:-:S13]  /*0260*/  ISETP.NE.AND P0, PT, RZ, UR4, PT ;  /* 0x00000004ff007c0c */ /* 0x000fda000bf05270 */
[----:B------:R-:W-:Y:S05]  /*0270*/  @!P0 EXIT ;  /* 0x000000000000894d */ /* 0x000fea0003800000 */
[----:B------:R-:W0:Y:S02]  /*0280*/  LDC.64 R2, c[0x0][0x388] ;  /* 0x0000e200ff027b82 */ /* 0x000e240000000a00 */
[----:B0-----:R-:W-:-:S05]  /*0290*/  IMAD.WIDE R2, R7, 0x8, R2 ;  /* 0x0000000807027825 */ /* 0x001fca00078e0202 */
[----:B------:R-:W-:Y:S01]  /*02a0*/  STG.E.64 desc[UR6][R2.64], RZ ;  /* 0x000000ff02007986 */ /* 0x000fe2000c101b06 */
[----:B------:R-:W-:Y:S05]  /*02b0*/  EXIT ;  /* 0x000000000000794d */ /* 0x000fea0003800000 */
.L_x_0:
[----:B------:R-:W0:Y:S02]  /*02c0*/  LDCU.U8 UR4, c[0x0][0x394] ;  /* 0x00007280ff0477ac */ /* 0x000e240008000000 */
[----:B0-----:R-:W-:-:S04]  /*02d0*/  UPRMT UR4, UR4, 0x8880, URZ ;  /* 0x0000888004047896 */ /* 0x001fc800080000ff */
[----:B------:R-:W-:-:S09]  /*02e0*/  UISETP.NE.AND UP0, UPT, UR4, URZ, UPT ;  /* 0x000000ff0400728c */ /* 0x000fd2000bf05270 */
[----:B------:R-:W-:Y:S05]  /*02f0*/  BRA.U !UP0, `(.L_x_1) ;  /* 0x0000000108287547 */ /* 0x000fea000b800000 */
[----:B------:R-:W0:Y:S01]  /*0300*/  LDC.64 R2, c[0x0][0x380] ;  /* 0x0000e000ff027b82 */ /* 0x000e220000000a00 */
[----:B------:R-:W1:Y:S07]  /*0310*/  LDCU UR4, c[0x0][0x390] ;  /* 0x00007200ff0477ac */ /* 0x000e6e0008000800 */
[----:B------:R-:W2:Y:S01]  /*0320*/  LDC.64 R4, c[0x0][0x388] ;  /* 0x0000e200ff047b82 */ /* 0x000ea20000000a00 */
[----:B0-----:R-:W-:-:S06]  /*0330*/  IMAD.WIDE R2, R9, 0x8, R2 ;  /* 0x0000000809027825 */ /* 0x001fcc00078e0202 */
[----:B------:R-:W1:Y:S01]  /*0340*/  LDG.E.64 R2, desc[UR6][R2.64] ;  /* 0x0000000602027981 */ /* 0x000e62000c1e1b00 */
[----:B--2---:R-:W-:-:S04]  /*0350*/  IMAD.WIDE R4, R7, 0x8, R4 ;  /* 0x0000000807047825 */ /* 0x004fc800078e0204 */
[----:B-1----:R-:W-:Y:S01]  /*0360*/  FMUL R6, R2, UR4 ;  /* 0x0000000402067c20 */ /* 0x002fe20008400000 */
[----:B------:R-:W-:-:S05]  /*0370*/  FMUL R7, R3, UR4 ;  /* 0x0000000403077c20 */ /* 0x000fca0008400000 */
[----:B------:R-:W-:Y:S01]  /*0380*/  STG.E.64 desc[UR6][R4.64], R6 ;  /* 0x0000000604007986 */ /* 0x000fe2000c101b06 */
[----:B------:R-:W-:Y:S05]  /*0390*/  EXIT ;  /* 0x000000000000794d */ /* 0x000fea0003800000 */
.L_x_1:
        /* <DEDUP_REMOVED lines=10> */
.L_x_2:
[----:B------:R-:W-:-:S00]  /*0440*/  BRA `(.L_x_2) ;  /* 0xfffffffc00fc7947 */ /* 0x000fc0000383ffff */
[----:B------:R-:W-:-:S00]  /*0450*/  NOP ;  /* 0x0000000000007918 */ /* 0x000fc00000000000 */
        /* <DEDUP_REMOVED lines=10> */
.L_x_14:


//--------------------- .text._Z5patchP6float2S0_PKS_iiiiib --------------------------
	.section	.text._Z5patchP6float2S0_PKS_iiiiib,"ax",@progbits
	.align	128
        .global         _Z5patchP6float2S0_PKS_iiiiib
        .type           _Z5patchP6float2S0_PKS_iiiiib,@function
        .size           _Z5patchP6float2S0_PKS_iiiiib,(.L_x_15 - _Z5patchP6float2S0_PKS_iiiiib)
        .other          _Z5patchP6float2S0_PKS_iiiiib,@"STO_CUDA_ENTRY STV_DEFAULT"
_Z5patchP6float2S0_PKS_iiiiib:
.text._Z5patchP6float2S0_PKS_iiiiib:
[----:B------:R-:W-:Y:S01]  /*0000*/  LDC R1, c[0x0][0x37c] ;  /* 0x0000df00ff017b82 */ /* 0x000fe20000000800 */
[----:B------:R-:W0:Y:S07]  /*0010*/  S2R R2, SR_CTAID.Y ;  /* 0x0000000000027919 */ /* 0x000e2e0000002600 */
[----:B------:R-:W0:Y:S01]  /*0020*/  LDC R3, c[0x0][0x398] ;  /* 0x0000e600ff037b82 */ /* 0x000e220000000800 */
[----:B------:R-:W1:Y:S01]  /*0030*/  LDCU UR8, c[0x0][0x3a4] ;  /* 0x00007480ff0877ac */ /* 0x000e620008000800 */
[----:B------:R-:W2:Y:S06]  /*0040*/  S2R R10, SR_TID.X ;  /* 0x00000000000a7919 */ /* 0x000eac0000002100 */
[----:B------:R-:W3:Y:S08]  /*0050*/  S2UR UR4, SR_CTAID.X ;  /* 0x00000000000479c3 */ /* 0x000ef00000002500 */
[----:B------:R-:W3:Y:S01]  /*0060*/  LDC R7, c[0x0][0x3a8] ;  /* 0x0000ea00ff077b82 */ /* 0x000ee20000000800 */
[----:B-1----:R-:W-:Y:S01]  /*0070*/  UIMAD UR5, UR8, UR8, URZ ;  /* 0x00000008080572a4 */ /* 0x002fe2000f8e02ff */
[----:B0-----:R-:W-:-:S04]  /*0080*/  ISETP.GE.AND P0, PT, R2, R3, PT ;  /* 0x000000030200720c */ /* 0x001fc80003f06270 */
[----:B---3--:R-:W-:-:S04]  /*0090*/  ISETP.LE.OR P0, PT, R7, UR4, P0 ;  /* 0x0000000407007c0c */ /* 0x008fc80008703670 */
[----:B--2---:R-:W-:-:S13]  /*00a0*/  ISETP.GE.U32.OR P0, PT, R10, UR5, P0 ;  /* 0x000000050a007c0c */ /* 0x004fda0008706470 */
[----:B------:R-:W-:Y:S05]  /*00b0*/  @P0 EXIT ;  /* 0x000000000000094d */ /* 0x000fea0003800000 */
[----:B------:R-:W0:Y:S01]  /*00c0*/  LDC.64 R4, c[0x0][0x390] ;  /* 0x0000e400ff047b82 */ /* 0x000e220000000a00 */
[----:B------:R-:W1:Y:S01]  /*00d0*/  LDCU.64 UR6, c[0x0][0x358] ;  /* 0x00006b00ff0677ac */ /* 0x000e620008000a00 */
[----:B------:R-:W-:-:S04]  /*00e0*/  IMAD R7, R2, R7, UR4 ;  /* 0x0000000402077e24 */ /* 0x000fc8000f8e0207 */
[----:B0-----:R-:W-:-:S06]  /*00f0*/  IMAD.WIDE.U32 R4, R7, 0x8, R4 ;  /* 0x0000000807047825 */ /* 0x001fcc00078e0004 */
[----:B-1----:R-:W2:Y:S02]  /*0100*/  LDG.E.64 R4, desc[UR6][R4.64] ;  /* 0x0000000604047981 */ /* 0x002ea4000c1e1b00 */
[----:B--2---:R-:W0:Y:S02]  /*0110*/  FRND.TRUNC R9, R4 ;  /* 0x0000000400097307 */ /* 0x004e24000020d000 */
[----:B0-----:R-:W-:-:S13]  /*0120*/  FSETP.GEU.AND P0, PT, R9, RZ, PT ;  /* 0x000000ff0900720b */ /* 0x001fda0003f0e000 */
[----:B------:R-:W-:Y:S05]  /*0130*/  @!P0 EXIT ;  /* 0x000000000000894d */ /* 0x000fea0003800000 */
[----:B------:R-:W0:Y:S01]  /*0140*/  LDC R3, c[0x0][0x3a0] ;  /* 0x0000e800ff037b82 */ /* 0x000e220000000800 */
[----:B------:R-:W1:Y:S01]  /*0150*/  FRND.TRUNC R6, R5 ;  /* 0x0000000500067307 */ /* 0x000e62000020d000 */
[----:B------:R-:W-:-:S05]  /*0160*/  I2FP.F32.S32 R0, UR8 ;  /* 0x0000000800007c45 */ /* 0x000fca0008201400 */
[----:B------:R-:W-:Y:S01]  /*0170*/  FADD R11, R9, R0 ;  /* 0x00000000090b7221 */ /* 0x000fe20000000000 */
[----:B-1----:R-:W-:Y:S02]  /*0180*/  FSETP.GEU.AND P0, PT, R6, RZ, PT ;  /* 0x000000ff0600720b */ /* 0x002fe40003f0e000 */
[----:B0-----:R-:W-:-:S04]  /*0190*/  I2FP.F32.S32 R8, R3 ;  /* 0x0000000300087245 */ /* 0x001fc80000201400 */
[----:B------:R-:W-:-:S13]  /*01a0*/  FSETP.GE.OR P0, PT, R11, R8, !P0 ;  /* 0x000000080b00720b */ /* 0x000fda0004706400 */
[----:B------:R-:W-:Y:S05]  /*01b0*/  @P0 EXIT ;  /* 0x000000000000094d */ /* 0x000fea0003800000 */
[----:B------:R-:W0:Y:S01]  /*01c0*/  LDCU UR8, c[0x0][0x39c] ;  /* 0x00007380ff0877ac */ /* 0x000e220008000800 */
[----:B------:R-:W-:Y:S01]  /*01d0*/  FADD R11, R6, R0 ;  /* 0x00000000060b7221 */ /* 0x000fe20000000000 */
[----:B0-----:R-:W-:-:S04]  /*01e0*/  I2FP.F32.S32 R0, UR8 ;  /* 0x0000000800007c45 */ /* 0x001fc80008201400 */
[----:B------:R-:W-:-:S13]  /*01f0*/  FSETP.GE.AND P0, PT, R11, R0, PT ;  /* 0x000000000b00720b */ /* 0x000fda0003f06000 */
[----:B------:R-:W-:Y:S05]  /*0200*/  @P0 EXIT ;  /* 0x000000000000094d */ /* 0x000fea0003800000 */
[----:B------:R-:W0:Y:S01]  /*0210*/  LDCU.U8 UR4, c[0x0][0x3ac] ;  /* 0x00007580ff0477ac */ /* 0x000e220008000000 */
[----:B------:R-:W-:Y:S01]  /*0220*/  IMAD R0, R2, UR8, RZ ;  /* 0x0000000802007c24 */ /* 0x000fe2000f8e02ff */
[C---:B------:R-:W-:Y:S02]  /*0230*/  FSETP.NEU.AND P1, PT, R5.reuse, R6, PT ;  /* 0x000000060500720b */ /* 0x040fe40003f2d000 */
[C---:B------:R-:W-:Y:S02]  /*0240*/  FSETP.NEU.AND P0, PT, R4.reuse, R9, PT ;  /* 0x000000090400720b */ /* 0x040fe40003f0d000 */
[----:B------:R-:W-:Y:S02]  /*0250*/  I2FP.F32.S32 R11, R0 ;  /* 0x00000000000b7245 */ /* 0x000fe40000201400 */
[----:B------:R-:W-:Y:S02]  /*0260*/  LOP3.LUT R0, R5, 0x80000000, RZ, 0xc0, !PT ;  /* 0x8000000005007812 */ /* 0x000fe400078ec0ff */
[----:B------:R-:W-:Y:S01]  /*0270*/  LOP3.LUT R2, R4, 0x80000000, RZ, 0xc0, !PT ;  /* 0x8000000004027812 */ /* 0x000fe200078ec0ff */
[----:B------:R-:W-:-:S04]  /*0280*/  FADD R11, R6, R11 ;  /* 0x0000000b060b7221 */ /* 0x000fc80000000000 */
[--C-:B------:R-:W-:Y:S01]  /*0290*/  FFMA R11, R8, R11, R9.reuse ;  /* 0x0000000b080b7223 */ /* 0x100fe20000000009 */
[----:B------:R-:W-:Y:S01]  /*02a0*/  @P1 FADD R0, R5, -R6 ;  /* 0x8000000605001221 */ /* 0x000fe20000000000 */
[----:B------:R-:W-:Y:S01]  /*02b0*/  @P0 FADD R2, R4, -R9 ;  /* 0x8000000904020221 */ /* 0x000fe20000000000 */
[----:B0-----:R-:W-:Y:S01]  /*02c0*/  UPRMT UR4, UR4, 0x8880, URZ ;  /* 0x0000888004047896 */ /* 0x001fe200080000ff */
[----:B------:R-:W-:Y:S02]  /*02d0*/  IMAD R6, R7, UR5, R10 ;  /* 0x0000000507067c24 */ /* 0x000fe4000f8e020a */
[----:B------:R-:W0:Y:S01]  /*02e0*/  F2I.TRUNC.NTZ R11, R11 ;  /* 0x0000000b000b7305 */ /* 0x000e22000020f100 */
[----:B------:R-:W-:-:S09]  /*02f0*/  UISETP.NE.AND UP0, UPT, UR4, URZ, UPT ;  /* 0x000000ff0400728c */ /* 0x000fd2000bf05270 */
[----:B------:R-:W-:Y:S05]  /*0300*/  BRA.U !UP0, `(.L_x_3) ;  /* 0x0000000108747547 */ /* 0x000fea000b800000 */
[----:B------:R-:W0:Y:S02]  /*0310*/  LDC.64 R14, c[0x0][0x380] ;  /* 0x0000e000ff0e7b82 */ /* 0x000e240000000a00 */
[----:B0-----:R-:W-:-:S06]  /*0320*/  IMAD.WIDE R14, R11, 0x8, R14 ;  /* 0x000000080b0e7825 */ /* 0x001fcc00078e020e */
[----:B------:R-:W0:Y:S01]  /*0330*/  LDC.64 R10, c[0x0][0x388] ;  /* 0x0000e200ff0a7b82 */ /* 0x000e220000000a00 */
[----:B------:R-:W2:Y:S01]  /*0340*/  LDG.E.64 R18, desc[UR6][R14.64+0x8] ;  /* 0x000008060e127981 */ /* 0x000ea2000c1e1b00 */
[----:B------:R-:W-:-:S03]  /*0350*/  IMAD.WIDE R16, R3, 0x8, R14 ;  /* 0x0000000803107825 */ /* 0x000fc600078e020e */
[----:B------:R-:W3:Y:S04]  /*0360*/  LDG.E.64 R4, desc[UR6][R14.64] ;  /* 0x000000060e047981 */ /* 0x000ee8000c1e1b00 */
[----:B------:R-:W4:Y:S04]  /*0370*/  LDG.E.64 R8, desc[UR6][R16.64] ;  /* 0x0000000610087981 */ /* 0x000f28000c1e1b00 */
[----:B------:R-:W5:Y:S01]  /*0380*/  LDG.E.64 R12, desc[UR6][R16.64+0x8] ;  /* 0x00000806100c7981 */ /* 0x000f62000c1e1b00 */
[----:B------:R-:W-:Y:S01]  /*0390*/  FADD R3, -R2, 1 ;  /* 0x3f80000002037421 */ /* 0x000fe20000000100 */
[----:B------:R-:W-:Y:S01]  /*03a0*/  FADD R7, -R0, 1 ;  /* 0x3f80000000077421 */ /* 0x000fe20000000100 */
[----:B0-----:R-:W-:-:S04]  /*03b0*/  IMAD.WIDE R10, R6, 0x8, R10 ;  /* 0x00000008060a7825 */ /* 0x001fc800078e020a */
[C---:B--2---:R-:W-:Y:S01]  /*03c0*/  FMUL R18, R2.reuse, R18 ;  /* 0x0000001202127220 */ /* 0x044fe20000400000 */
[----:B------:R-:W-:Y:S01]  /*03d0*/  FMUL R22, R2, R19 ;  /* 0x0000001302167220 */ /* 0x000fe20000400000 */
[-C--:B---3--:R-:W-:Y:S01]  /*03e0*/  FMUL R20, R5, R3.reuse ;  /* 0x0000000305147220 */ /* 0x088fe20000400000 */
[----:B------:R-:W-:Y:S01]  /*03f0*/  FMUL R4, R4, R3 ;  /* 0x0000000304047220 */ /* 0x000fe20000400000 */
[C---:B------:R-:W-:Y:S01]  /*0400*/  FMUL R5, R7.reuse, R18 ;  /* 0x0000001207057220 */ /* 0x040fe20000400000 */
[----:B------:R-:W-:Y:S01]  /*0410*/  FMUL R22, R7, R22 ;  /* 0x0000001607167220 */ /* 0x000fe20000400000 */
[----:B----4-:R-:W-:Y:S02]  /*0420*/  FMUL R8, R3, R8 ;  /* 0x0000000803087220 */ /* 0x010fe40000400000 */
[----:B------:R-:W-:Y:S01]  /*0430*/  FFMA R5, R4, R7, R5 ;  /* 0x0000000704057223 */ /* 0x000fe20000000005 */
[----:B------:R-:W-:Y:S01]  /*0440*/  FFMA R7, R7, R20, R22 ;  /* 0x0000001407077223 */ /* 0x000fe20000000016 */
[----:B------:R-:W-:Y:S01]  /*0450*/  FMUL R4, R3, R9 ;  /* 0x0000000903047220 */ /* 0x000fe20000400000 */
[----:B-----5:R-:W-:Y:S01]  /*0460*/  FMUL R12, R2, R12 ;  /* 0x0000000c020c7220 */ /* 0x020fe20000400000 */
[----:B------:R-:W-:Y:S01]  /*0470*/  FFMA R5, R0, R8, R5 ;  /* 0x0000000800057223 */ /* 0x000fe20000000005 */
[----:B------:R-:W-:Y:S01]  /*0480*/  FMUL R2, R2, R13 ;  /* 0x0000000d02027220 */ /* 0x000fe20000400000 */
[----:B------:R-:W-:-:S02]  /*0490*/  FFMA R7, R0, R4, R7 ;  /* 0x0000000400077223 */ /* 0x000fc40000000007 */
[C---:B------:R-:W-:Y:S02]  /*04a0*/  FFMA R12, R0.reuse, R12, R5 ;  /* 0x0000000c000c7223 */ /* 0x040fe40000000005 */
[----:B------:R-:W-:-:S05]  /*04b0*/  FFMA R13, R0, R2, R7 ;  /* 0x00000002000d7223 */ /* 0x000fca0000000007 */
[----:B------:R-:W-:Y:S01]  /*04c0*/  STG.E.64 desc[UR6][R10.64], R12 ;  /* 0x0000000c0a007986 */ /* 0x000fe2000c101b06 */
[----:B------:R-:W-:Y:S05]  /*04d0*/  EXIT ;  /* 0x000000000000794d */ /* 0x000fea0003800000 */
.L_x_3:
[----:B------:R-:W1:Y:S02]  /*04e0*/  LDC.64 R4, c[0x0][0x388] ;  /* 0x0000e200ff047b82 */ /* 0x000e640000000a00 */
[----:B-1----:R-:W-:-:S06]  /*04f0*/  IMAD.WIDE R6, R6, 0x8, R4 ;  /* 0x0000000806067825 */ /* 0x002fcc00078e0204 */
[----:B------:R-:W0:Y:S01]  /*0500*/  LDC.64 R4, c[0x0][0x380] ;  /* 0x0000e000ff047b82 */ /* 0x000e220000000a00 */
[----:B------:R-:W2:Y:S01]  /*0510*/  LDG.E.64 R6, desc[UR6][R6.64] ;  /* 0x0000000606067981 */ /* 0x000ea2000c1e1b00 */
[----:B------:R-:W-:Y:S01]  /*0520*/  FADD R13, -R2, 1 ;  /* 0x3f800000020d7421 */ /* 0x000fe20000000100 */
[----:B------:R-:W-:Y:S01]  /*0530*/  FADD R8, -R0, 1 ;  /* 0x3f80000000087421 */ /* 0x000fe20000000100 */
[----:B0-----:R-:W-:-:S04]  /*0540*/  IMAD.WIDE R4, R11, 0x8, R4 ;  /* 0x000000080b047825 */ /* 0x001fc800078e0204 */
[CC--:B--2---:R-:W-:Y:S01]  /*0550*/  FMUL R9, R13.reuse, R6.reuse ;  /* 0x000000060d097220 */ /* 0x0c4fe20000400000 */
[-C--:B------:R-:W-:Y:S01]  /*0560*/  FMUL R13, R13, R7.reuse ;  /* 0x000000070d0d7220 */ /* 0x080fe20000400000 */
[C---:B------:R-:W-:Y:S01]  /*0570*/  FMUL R15, R2.reuse, R7 ;  /* 0x00000007020f7220 */ /* 0x040fe20000400000 */
[----:B------:R-:W-:Y:S01]  /*0580*/  FMUL R17, R2, R6 ;  /* 0x0000000602117220 */ /* 0x000fe20000400000 */
[-C--:B------:R-:W-:Y:S01]  /*0590*/  FMUL R11, R8, R9.reuse ;  /* 0x00000009080b7220 */ /* 0x080fe20000400000 */
[----:B------:R-:W-:Y:S01]  /*05a0*/  FMUL R19, R0, R9 ;  /* 0x0000000900137220 */ /* 0x000fe20000400000 */
[-C--:B------:R-:W-:Y:S01]  /*05b0*/  FMUL R7, R8, R13.reuse ;  /* 0x0000000d08077220 */ /* 0x080fe20000400000 */
[----:B------:R-:W-:Y:S01]  /*05c0*/  FMUL R21, R0, R13 ;  /* 0x0000000d00157220 */ /* 0x000fe20000400000 */
[C---:B------:R-:W-:Y:S01]  /*05d0*/  FMUL R9, R8.reuse, R15 ;  /* 0x0000000f08097220 */ /* 0x040fe20000400000 */
[-C--:B------:R-:W-:Y:S01]  /*05e0*/  FMUL R13, R8, R17.reuse ;  /* 0x00000011080d7220 */ /* 0x080fe20000400000 */
[----:B------:R-:W-:Y:S01]  /*05f0*/  IMAD.WIDE R2, R3, 0x8, R4 ;  /* 0x0000000803027825 */ /* 0x000fe200078e0204 */
[----:B------:R-:W-:Y:S03]  /*0600*/  REDG.E.ADD.F32.FTZ.RN.STRONG.GPU desc[UR6][R4.64], R11 ;  /* 0x0000000b040079a6 */ /* 0x000fe6000c12f306 */
[C---:B------:R-:W-:Y:S01]  /*0610*/  FMUL R17, R0.reuse, R17 ;  /* 0x0000001100117220 */ /* 0x040fe20000400000 */
[----:B------:R-:W-:Y:S01]  /*0620*/  FMUL R15, R0, R15 ;  /* 0x0000000f000f7220 */ /* 0x000fe20000400000 */
[----:B------:R-:W-:Y:S04]  /*0630*/  REDG.E.ADD.F32.FTZ.RN.STRONG.GPU desc[UR6][R4.64+0x4], R7 ;  /* 0x00000407040079a6 */ /* 0x000fe8000c12f306 */
[----:B------:R-:W-:Y:S04]  /*0640*/  REDG.E.ADD.F32.FTZ.RN.STRONG.GPU desc[UR6][R4.64+0xc], R9 ;  /* 0x00000c09040079a6 */ /* 0x000fe8000c12f306 */
[----:B------:R-:W-:Y:S04]  /*0650*/  REDG.E.ADD.F32.FTZ.RN.STRONG.GPU desc[UR6][R4.64+0x8], R13 ;  /* 0x0000080d040079a6 */ /* 0x000fe8000c12f306 */
[----:B------:R-:W-:Y:S04]  /*0660*/  REDG.E.ADD.F32.FTZ.RN.STRONG.GPU desc[UR6][R2.64], R19 ;  /* 0x00000013020079a6 */ /* 0x000fe8000c12f306 */
[----:B------:R-:W-:Y:S04]  /*0670*/  REDG.E.ADD.F32.FTZ.RN.STRONG.GPU desc[UR6][R2.64+0x4], R21 ;  /* 0x00000415020079a6 */ /* 0x000fe8000c12f306 */
[----:B------:R-:W-:Y:S04]  /*0680*/  REDG.E.ADD.F32.FTZ.RN.STRONG.GPU desc[UR6][R2.64+0x8], R17 ;  /* 0x00000811020079a6 */ /* 0x000fe8000c12f306 */
[----:B------:R-:W-:Y:S01]  /*0690*/  REDG.E.ADD.F32.FTZ.RN.STRONG.GPU desc[UR6][R2.64+0xc], R15 ;  /* 0x00000c0f020079a6 */ /* 0x000fe2000c12f306 */
[----:B------:R-:W-:Y:S05]  /*06a0*/  EXIT ;  /* 0x000000000000794d */ /* 0x000fea0003800000 */
.L_x_4:
        /* <DEDUP_REMOVED lines=13> */
.L_x_15:


//--------------------- .text._Z11muloperatorP6float2S0_S0_PKS_iiiiiii --------------------------
	.section	.text._Z11muloperatorP6float2S0_S0_PKS_iiiiiii,"ax",@progbits
	.align	128
        .global         _Z11muloperatorP6float2S0_S0_PKS_iiiiiii
        .type           _Z11muloperatorP6float2S0_S0_PKS_iiiiiii,@function
        .size           _Z11muloperatorP6float2S0_S0_PKS_iiiiiii,(.L_x_13 - _Z11muloperatorP6float2S0_S0_PKS_iiiiiii)
        .other          _Z11muloperatorP6float2S0_S0_PKS_iiiiiii,@"STO_CUDA_ENTRY STV_DEFAULT"
_Z11muloperatorP6float2S0_S0_PKS_iiiiiii:
.text._Z11muloperatorP6float2S0_S0_PKS_iiiiiii:
[----:B------:R-:W-:Y:S01]  /*0000*/  LDC R1, c[0x0][0x37c] ;  /* 0x0000df00ff017b82 */ /* 0x000fe20000000800 */
[----:B------:R-:W0:Y:S07]  /*0010*/  S2R R3, SR_CTAID.Y ;  /* 0x0000000000037919 */ /* 0x000e2e0000002600 */
[----:B------:R-:W1:Y:S01]  /*0020*/  LDC R7, c[0x0][0x3b0] ;  /* 0x0000ec00ff077b82 */ /* 0x000e620000000800 */
[----:B------:R-:W2:Y:S01]  /*0030*/  LDCU UR4, c[0x0][0x360] ;  /* 0x00006c00ff0477ac */ /* 0x000ea20008000800 */
[----:B------:R-:W0:Y:S01]  /*0040*/  S2R R0, SR_TID.Y ;  /* 0x0000000000007919 */ /* 0x000e220000002200 */
[----:B------:R-:W0:Y:S01]  /*0050*/  LDCU UR5, c[0x0][0x364] ;  /* 0x00006c80ff0577ac */ /* 0x000e220008000800 */
[----:B------:R-:W2:Y:S01]  /*0060*/  S2R R12, SR_CTAID.X ;  /* 0x00000000000c7919 */ /* 0x000ea20000002500 */
[----:B------:R-:W3:Y:S01]  /*0070*/  LDCU UR7, c[0x0][0x3ac] ;  /* 0x00007580ff0777ac */ /* 0x000ee20008000800 */
[----:B------:R-:W2:Y:S01]  /*0080*/  S2R R5, SR_TID.X ;  /* 0x0000000000057919 */ /* 0x000ea20000002100 */
[----:B------:R-:W4:Y:S01]  /*0090*/  LDCU UR6, c[0x0][0x368] ;  /* 0x00006d00ff0677ac */ /* 0x000f220008000800 */
[----:B------:R-:W4:Y:S01]  /*00a0*/  S2R R2, SR_CTAID.Z ;  /* 0x0000000000027919 */ /* 0x000f220000002700 */
[----:B------:R-:W5:Y:S01]  /*00b0*/  LDCU UR8, c[0x0][0x3a0] ;  /* 0x00007400ff0877ac */ /* 0x000f620008000800 */
[----:B------:R-:W4:Y:S01]  /*00c0*/  S2R R9, SR_TID.Z ;  /* 0x0000000000097919 */ /* 0x000f220000002300 */
[----:B0-----:R-:W-:-:S05]  /*00d0*/  IMAD R3, R3, UR5, R0 ;  /* 0x0000000503037c24 */ /* 0x001fca000f8e0200 */
[----:B---3--:R-:W-:Y:S01]  /*00e0*/  ISETP.GE.AND P0, PT, R3, UR7, PT ;  /* 0x0000000703007c0c */ /* 0x008fe2000bf06270 */
[----:B--2---:R-:W-:Y:S02]  /*00f0*/  IMAD R12, R12, UR4, R5 ;  /* 0x000000040c0c7c24 */ /* 0x004fe4000f8e0205 */
[----:B-1----:R-:W-:-:S05]  /*0100*/  IMAD R5, R7, R7, RZ ;  /* 0x0000000707057224 */ /* 0x002fca00078e02ff */
[----:B------:R-:W-:Y:S01]  /*0110*/  ISETP.GE.OR P0, PT, R12, R5, P0 ;  /* 0x000000050c00720c */ /* 0x000fe20000706670 */
[----:B----4-:R-:W-:-:S05]  /*0120*/  IMAD R0, R2, UR6, R9 ;  /* 0x0000000602007c24 */ /* 0x010fca000f8e0209 */
[----:B-----5:R-:W-:-:S13]  /*0130*/  ISETP.GE.OR P0, PT, R0, UR8, P0 ;  /* 0x0000000800007c0c */ /* 0x020fda0008706670 */
[----:B------:R-:W-:Y:S05]  /*0140*/  @P0 EXIT ;  /* 0x000000000000094d */ /* 0x000fea0003800000 */
[----:B------:R-:W0:Y:S01]  /*0150*/  LDC.64 R4, c[0x0][0x398] ;  /* 0x0000e600ff047b82 */ /* 0x000e220000000a00 */
[----:B------:R-:W1:Y:S01]  /*0160*/  LDCU.64 UR4, c[0x0][0x358] ;  /* 0x00006b00ff0477ac */ /* 0x000e620008000a00 */
[----:B------:R-:W-:-:S04]  /*0170*/  IMAD R8, R0, UR7, R3 ;  /* 0x0000000700087c24 */ /* 0x000fc8000f8e0203 */
[----:B0-----:R-:W-:-:S06]  /*0180*/  IMAD.WIDE.U32 R4, R8, 0x8, R4 ;  /* 0x0000000808047825 */ /* 0x001fcc00078e0004 */
[----:B-1----:R-:W2:Y:S02]  /*0190*/  LDG.E.64 R4, desc[UR4][R4.64] ;  /* 0x0000000404047981 */ /* 0x002ea4000c1e1b00 */
[----:B--2---:R-:W-:Y:S08]  /*01a0*/  FRND.TRUNC R10, R5 ;  /* 0x00000005000a7307 */ /* 0x004ff0000020d000 */
[----:B------:R-:W0:Y:S02]  /*01b0*/  FRND.TRUNC R9, R4 ;  /* 0x0000000400097307 */ /* 0x000e24000020d000 */
[----:B0-----:R-:W-:-:S04]  /*01c0*/  FMNMX R2, R10, R9, PT ;  /* 0x000000090a027209 */ /* 0x001fc80003800000 */
[----:B------:R-:W-:-:S13]  /*01d0*/  FSETP.GEU.AND P0, PT, R2, RZ, PT ;  /* 0x000000ff0200720b */ /* 0x000fda0003f0e000 */
[----:B------:R-:W-:Y:S05]  /*01e0*/  @!P0 EXIT ;  /* 0x000000000000894d */ /* 0x000fea0003800000 */
[----:B------:R-:W-:Y:S01]  /*01f0*/  IABS R14, R7 ;  /* 0x00000007000e7213 */ /* 0x000fe20000000000 */
[----:B------:R-:W0:Y:S01]  /*0200*/  LDCU UR7, c[0x0][0x3a4] ;  /* 0x00007480ff0777ac */ /* 0x000e220008000800 */
[----:B------:R-:W-:Y:S02]  /*0210*/  IABS R13, R12 ;  /* 0x0000000c000d7213 */ /* 0x000fe40000000000 */
[----:B------:R-:W1:Y:S01]  /*0220*/  I2F.RP R6, R14 ;  /* 0x0000000e00067306 */ /* 0x000e620000209400 */
[----:B------:R-:W2:Y:S01]  /*0230*/  LDCU UR6, c[0x0][0x3a8] ;  /* 0x00007500ff0677ac */ /* 0x000ea20008000800 */
[----:B------:R-:W3:Y:S06]  /*0240*/  LDCU UR8, c[0x0][0x3b4] ;  /* 0x00007680ff0877ac */ /* 0x000eec0008000800 */
[----:B-1----:R-:W1:Y:S01]  /*0250*/  MUFU.RCP R6, R6 ;  /* 0x0000000600067308 */ /* 0x002e620000001000 */
[----:B---3--:R-:W-:-:S04]  /*0260*/  IADD3 R15, PT, PT, -R7, UR8, RZ ;  /* 0x00000008070f7c10 */ /* 0x008fc8000fffe1ff */
[----:B------:R-:W-:-:S04]  /*0270*/  LEA.HI R15, R15, R15, RZ, 0x1 ;  /* 0x0000000f0f0f7211 */ /* 0x000fc800078f08ff */
[----:B------:R-:W-:Y:S02]  /*0280*/  SHF.R.S32.HI R15, RZ, 0x1, R15 ;  /* 0x00000001ff0f7819 */ /* 0x000fe4000001140f */
[----:B-1----:R-:W-:Y:S02]  /*0290*/  IADD3 R2, PT, PT, R6, 0xffffffe, RZ ;  /* 0x0ffffffe06027810 */ /* 0x002fe40007ffe0ff */
[----:B--2---:R-:W-:Y:S01]  /*02a0*/  I2FP.F32.S32 R6, UR6 ;  /* 0x0000000600067c45 */ /* 0x004fe20008201400 */
[----:B------:R-:W-:Y:S01]  /*02b0*/  IMAD R15, R15, UR8, R15 ;  /* 0x000000080f0f7c24 */ /* 0x000fe2000f8e020f */
[----:B------:R1:W2:Y:S02]  /*02c0*/  F2I.FTZ.U32.TRUNC.NTZ R3, R2 ;  /* 0x0000000200037305 */ /* 0x0002a4000021f000 */
[----:B-1----:R-:W-:Y:S01]  /*02d0*/  HFMA2 R2, -RZ, RZ, 0, 0 ;  /* 0x00000000ff027431 */ /* 0x002fe200000001ff */
[----:B--2---:R-:W-:-:S05]  /*02e0*/  IADD3 R11, PT, PT, RZ, -R3, RZ ;  /* 0x80000003ff0b7210 */ /* 0x004fca0007ffe0ff */
[----:B------:R-:W-:-:S04]  /*02f0*/  IMAD R11, R11, R14, RZ ;  /* 0x0000000e0b0b7224 */ /* 0x000fc800078e02ff */
[----:B------:R-:W-:Y:S01]  /*0300*/  IMAD.HI.U32 R3, R3, R11, R2 ;  /* 0x0000000b03037227 */ /* 0x000fe200078e0002 */
[----:B------:R-:W-:-:S04]  /*0310*/  LOP3.LUT R2, R12, R7, RZ, 0x3c, !PT ;  /* 0x000000070c027212 */ /* 0x000fc800078e3cff */
[----:B------:R-:W-:Y:S01]  /*0320*/  ISETP.GE.AND P1, PT, R2, RZ, PT ;  /* 0x000000ff0200720c */ /* 0x000fe20003f26270 */
[----:B------:R-:W-:-:S05]  /*0330*/  IMAD.HI.U32 R11, R3, R13, RZ ;  /* 0x0000000d030b7227 */ /* 0x000fca00078e00ff */
[----:B------:R-:W-:-:S05]  /*0340*/  IADD3 R3, PT, PT, -R11, RZ, RZ ;  /* 0x000000ff0b037210 */ /* 0x000fca0007ffe1ff */
[----:B------:R-:W-:Y:S01]  /*0350*/  IMAD R3, R14, R3, R13 ;  /* 0x000000030e037224 */ /* 0x000fe200078e020d */
[----:B------:R-:W-:-:S04]  /*0360*/  I2FP.F32.S32 R13, UR8 ;  /* 0x00000008000d7c45 */ /* 0x000fc80008201400 */
[----:B------:R-:W-:-:S13]  /*0370*/  ISETP.GT.U32.AND P2, PT, R14, R3, PT ;  /* 0x000000030e00720c */ /* 0x000fda0003f44070 */
[-C--:B------:R-:W-:Y:S02]  /*0380*/  @!P2 IADD3 R3, PT, PT, R3, -R14.reuse, RZ ;  /* 0x8000000e0303a210 */ /* 0x080fe40007ffe0ff */
[----:B------:R-:W-:Y:S02]  /*0390*/  @!P2 IADD3 R11, PT, PT, R11, 0x1, RZ ;  /* 0x000000010b0ba810 */ /* 0x000fe40007ffe0ff */
[----:B------:R-:W-:Y:S01]  /*03a0*/  ISETP.GE.U32.AND P0, PT, R3, R14, PT ;  /* 0x0000000e0300720c */ /* 0x000fe20003f06070 */
[----:B0-----:R-:W-:Y:S01]  /*03b0*/  IMAD R14, R0, UR7, RZ ;  /* 0x00000007000e7c24 */ /* 0x001fe2000f8e02ff */
[----:B------:R-:W-:-:S03]  /*03c0*/  ISETP.NE.AND P2, PT, R7, RZ, PT ;  /* 0x000000ff0700720c */ /* 0x000fc60003f45270 */
[----:B------:R-:W-:-:S08]  /*03d0*/  IMAD R14, R14, UR6, RZ ;  /* 0x000000060e0e7c24 */ /* 0x000fd0000f8e02ff */
[----:B------:R-:W-:Y:S02]  /*03e0*/  @P0 IADD3 R11, PT, PT, R11, 0x1, RZ ;  /* 0x000000010b0b0810 */ /* 0x000fe40007ffe0ff */
[----:B------:R-:W-:Y:S02]  /*03f0*/  FSETP.NEU.AND P0, PT, R5, R10, PT ;  /* 0x0000000a0500720b */ /* 0x000fe40003f0d000 */
[----:B------:R-:W-:Y:S02]  /*0400*/  @!P1 IADD3 R11, PT, PT, -R11, RZ, RZ ;  /* 0x000000ff0b0b9210 */ /* 0x000fe40007ffe1ff */
[----:B------:R-:W-:Y:S02]  /*0410*/  @!P2 LOP3.LUT R11, RZ, R7, RZ, 0x33, !PT ;  /* 0x00000007ff0ba212 */ /* 0x000fe400078e33ff */
[----:B------:R-:W-:Y:S02]  /*0420*/  FSETP.NEU.AND P1, PT, R4, R9, PT ;  /* 0x000000090400720b */ /* 0x000fe40003f2d000 */
[----:B------:R-:W-:Y:S01]  /*0430*/  IADD3 R2, PT, PT, -R11, RZ, RZ ;  /* 0x000000ff0b027210 */ /* 0x000fe20007ffe1ff */
[----:B------:R-:W-:-:S02]  /*0440*/  IMAD R8, R8, UR8, R11 ;  /* 0x0000000808087c24 */ /* 0x000fc4000f8e020b */
[----:B------:R-:W-:Y:S02]  /*0450*/  IMAD R0, R0, R7, R11 ;  /* 0x0000000700007224 */ /* 0x000fe400078e020b */
[----:B------:R-:W-:Y:S01]  /*0460*/  IMAD R12, R7, R2, R12 ;  /* 0x00000002070c7224 */ /* 0x000fe200078e020c */
[----:B------:R-:W-:-:S04]  /*0470*/  I2FP.F32.S32 R2, R11 ;  /* 0x0000000b00027245 */ /* 0x000fc80000201400 */
[----:B------:R-:W-:Y:S01]  /*0480*/  I2FP.F32.S32 R3, R12 ;  /* 0x0000000c00037245 */ /* 0x000fe20000201400 */
[----:B------:R-:W-:Y:S01]  /*0490*/  FADD R2, R9, R2 ;  /* 0x0000000209027221 */ /* 0x000fe20000000000 */
[----:B------:R-:W-:-:S03]  /*04a0*/  IADD3 R15, PT, PT, R12, R15, RZ ;  /* 0x0000000f0c0f7210 */ /* 0x000fc60007ffe0ff */
[----:B------:R-:W-:-:S04]  /*04b0*/  FADD R3, R10, R3 ;  /* 0x000000030a037221 */ /* 0x000fc80000000000 */
[----:B------:R-:W-:Y:S01]  /*04c0*/  FFMA R2, R2, R6, R3 ;  /* 0x0000000602027223 */ /* 0x000fe20000000003 */
[----:B------:R-:W-:Y:S02]  /*04d0*/  IADD3 R6, PT, PT, R13, 0x1800000, RZ ;  /* 0x018000000d067810 */ /* 0x000fe40007ffe0ff */
[----:B------:R-:W-:Y:S02]  /*04e0*/  I2FP.F32.S32 R3, R14 ;  /* 0x0000000e00037245 */ /* 0x000fe40000201400 */
[----:B------:R-:W-:-:S03]  /*04f0*/  LOP3.LUT R14, R6, 0x7f800000, RZ, 0xc0, !PT ;  /* 0x7f800000060e7812 */ /* 0x000fc600078ec0ff */
[----:B------:R-:W-:Y:S01]  /*0500*/  FADD R6, R2, R3 ;  /* 0x0000000302067221 */ /* 0x000fe20000000000 */
[----:B------:R-:W-:Y:S02]  /*0510*/  ISETP.GT.U32.AND P2, PT, R14, 0x1ffffff, PT ;  /* 0x01ffffff0e00780c */ /* 0x000fe40003f44070 */
[C---:B------:R-:W-:Y:S01]  /*0520*/  LOP3.LUT R2, R4.reuse, 0x80000000, RZ, 0xc0, !PT ;  /* 0x8000000004027812 */ /* 0x040fe200078ec0ff */
[----:B------:R-:W-:Y:S01]  /*0530*/  @P1 FADD R2, R4, -R9 ;  /* 0x8000000904021221 */ /* 0x000fe20000000000 */
[----:B------:R-:W-:Y:S01]  /*0540*/  IMAD R4, R8, UR8, R15 ;  /* 0x0000000808047c24 */ /* 0x000fe2000f8e020f */
[----:B------:R-:W0:Y:S01]  /*0550*/  F2I.TRUNC.NTZ R6, R6 ;  /* 0x0000000600067305 */ /* 0x000e22000020f100 */
[C---:B------:R-:W-:Y:S01]  /*0560*/  LOP3.LUT R3, R5.reuse, 0x80000000, RZ, 0xc0, !PT ;  /* 0x8000000005037812 */ /* 0x040fe200078ec0ff */
[----:B------:R-:W-:Y:S01]  /*0570*/  @P0 FADD R3, R5, -R10 ;  /* 0x8000000a05030221 */ /* 0x000fe20000000000 */
[----:B------:R-:W-:-:S05]  /*0580*/  IMAD R5, R0, R7, R12 ;  /* 0x0000000700057224 */ /* 0x000fca00078e020c */
[----:B------:R-:W-:Y:S05]  /*0590*/  @P2 BRA `(.L_x_5) ;  /* 0x0000000000102947 */ /* 0x000fea0003800000 */
[----:B------:R-:W-:-:S07]  /*05a0*/  MOV R8, 0x5c0 ;  /* 0x000005c000087802 */ /* 0x000fce0000000f00 */
[----:B0-----:R-:W-:Y:S05]  /*05b0*/  CALL.REL.NOINC `($__internal_0_$__cuda_sm20_rcp_rn_f32_slowpath) ;  /* 0x0000000800187944 */ /* 0x001fea0003c00000 */
[----:B------:R-:W-:Y:S01]  /*05c0*/  MOV R0, R7 ;  /* 0x0000000700007202 */ /* 0x000fe20000000f00 */
[----:B------:R-:W-:Y:S06]  /*05d0*/  BRA `(.L_x_6) ;  /* 0x0000000000107947 */ /* 0x000fec0003800000 */
.L_x_5:
[----:B------:R-:W1:Y:S02]  /*05e0*/  MUFU.RCP R0, R13 ;  /* 0x0000000d00007308 */ /* 0x000e640000001000 */
[----:B-1----:R-:W-:-:S04]  /*05f0*/  FFMA R7, R13, R0, -1 ;  /* 0xbf8000000d077423 */ /* 0x002fc80000000000 */
[----:B------:R-:W-:-:S04]  /*0600*/  FADD.FTZ R7, -R7, -RZ ;  /* 0x800000ff07077221 */ /* 0x000fc80000010100 */
[----:B------:R-:W-:-:S07]  /*0610*/  FFMA R0, R0, R7, R0 ;  /* 0x0000000700007223 */ /* 0x000fce0000000000 */
.L_x_6:
[----:B------:R-:W1:Y:S02]  /*0620*/  LDCU UR6, c[0x0][0x3b8] ;  /* 0x00007700ff0677ac */ /* 0x000e640008000800 */
[----:B-1----:R-:W-:-:S09]  /*0630*/  UISETP.NE.AND UP0, UPT, UR6, 0x2, UPT ;  /* 0x000000020600788c */ /* 0x002fd2000bf05270 */
[----:B------:R-:W-:Y:S05]  /*0640*/  BRA.U !UP0, `(.L_x_7) ;  /* 0x0000000508507547 */ /* 0x000fea000b800000 */
[----:B------:R-:W-:-:S09]  /*0650*/  UISETP.NE.AND UP0, UPT, UR6, 0x1, UPT ;  /* 0x000000010600788c */ /* 0x000fd2000bf05270 */
[----:B------:R-:W-:Y:S05]  /*0660*/  BRA.U !UP0, `(.L_x_8) ;  /* 0x0000000108a47547 */ /* 0x000fea000b800000 */
[----:B------:R-:W-:-:S13]  /*0670*/  ISETP.NE.AND P0, PT, RZ, UR6, PT ;  /* 0x00000006ff007c0c */ /* 0x000fda000bf05270 */
[----:B------:R-:W-:Y:S05]  /*0680*/  @P0 EXIT ;  /* 0x000000000000094d */ /* 0x000fea0003800000 */
[----:B------:R-:W1:Y:S08]  /*0690*/  LDC.64 R8, c[0x0][0x390] ;  /* 0x0000e400ff087b82 */ /* 0x000e700000000a00 */
[----:B------:R-:W2:Y:S08]  /*06a0*/  LDC.64 R10, c[0x0][0x388] ;  /* 0x0000e200ff0a7b82 */ /* 0x000eb00000000a00 */
[----:B------:R-:W3:Y:S01]  /*06b0*/  LDC R7, c[0x0][0x3a8] ;  /* 0x0000ea00ff077b82 */ /* 0x000ee20000000800 */
[----:B-1----:R-:W-:-:S06]  /*06c0*/  IMAD.WIDE R8, R5, 0x8, R8 ;  /* 0x0000000805087825 */ /* 0x002fcc00078e0208 */
[----:B------:R-:W4:Y:S01]  /*06d0*/  LDG.E.64 R8, desc[UR4][R8.64] ;  /* 0x0000000408087981 */ /* 0x000f22000c1e1b00 */
[----:B--2---:R-:W-:Y:S02]  /*06e0*/  IMAD.WIDE R10, R4, 0x8, R10 ;  /* 0x00000008040a7825 */ /* 0x004fe400078e020a */
[----:B------:R-:W0:Y:S04]  /*06f0*/  LDC.64 R4, c[0x0][0x380] ;  /* 0x0000e000ff047b82 */ /* 0x000e280000000a00 */
[----:B------:R-:W4:Y:S01]  /*0700*/  LDG.E.64 R10, desc[UR4][R10.64] ;  /* 0x000000040a0a7981 */ /* 0x000f22000c1e1b00 */
[----:B------:R-:W-:Y:S01]  /*0710*/  FADD R17, -R3, 1 ;  /* 0x3f80000003117421 */ /* 0x000fe20000000100 */
[----:B0-----:R-:W-:-:S04]  /*0720*/  IMAD.WIDE R4, R6, 0x8, R4 ;  /* 0x0000000806047825 */ /* 0x001fc800078e0204 */
[C---:B----4-:R-:W-:Y:S01]  /*0730*/  FMUL R13, R9.reuse, R11 ;  /* 0x0000000b090d7220 */ /* 0x050fe20000400000 */
[----:B------:R-:W-:-:S03]  /*0740*/  FMUL R12, R9, R10 ;  /* 0x0000000a090c7220 */ /* 0x000fc60000400000 */
[C---:B------:R-:W-:Y:S01]  /*0750*/  FFMA R13, R8.reuse, R10, R13 ;  /* 0x0000000a080d7223 */ /* 0x040fe2000000000d */
[----:B------:R-:W-:-:S03]  /*0760*/  FFMA R15, R8, R11, -R12 ;  /* 0x0000000b080f7223 */ /* 0x000fc6000000080c */
[-C--:B------:R-:W-:Y:S01]  /*0770*/  FMUL R12, R13, R0.reuse ;  /* 0x000000000d0c7220 */ /* 0x080fe20000400000 */
[----:B------:R-:W-:Y:S01]  /*0780*/  FMUL R0, R15, R0 ;  /* 0x000000000f007220 */ /* 0x000fe20000400000 */
[----:B------:R-:W-:Y:S02]  /*0790*/  FADD R8, -R2, 1 ;  /* 0x3f80000002087421 */ /* 0x000fe40000000100 */
[-C--:B------:R-:W-:Y:S01]  /*07a0*/  FMUL R9, R12, R17.reuse ;  /* 0x000000110c097220 */ /* 0x080fe20000400000 */
[----:B------:R-:W-:Y:S01]  /*07b0*/  FMUL R17, R0, R17 ;  /* 0x0000001100117220 */ /* 0x000fe20000400000 */
[C---:B------:R-:W-:Y:S01]  /*07c0*/  FMUL R13, R3.reuse, R12 ;  /* 0x0000000c030d7220 */ /* 0x040fe20000400000 */
[----:B------:R-:W-:Y:S01]  /*07d0*/  FMUL R3, R3, R0 ;  /* 0x0000000003037220 */ /* 0x000fe20000400000 */
[----:B------:R-:W-:Y:S01]  /*07e0*/  FMUL R11, R9, R8 ;  /* 0x00000008090b7220 */ /* 0x000fe20000400000 */
[----:B------:R-:W-:Y:S01]  /*07f0*/  FMUL R19, R2, R9 ;  /* 0x0000000902137220 */ /* 0x000fe20000400000 */
[-C--:B------:R-:W-:Y:S01]  /*0800*/  FMUL R9, R8, R17.reuse ;  /* 0x0000001108097220 */ /* 0x080fe20000400000 */
[----:B------:R-:W-:Y:S01]  /*0810*/  FMUL R21, R2, R17 ;  /* 0x0000001102157220 */ /* 0x000fe20000400000 */
[C---:B------:R-:W-:Y:S01]  /*0820*/  FMUL R15, R8.reuse, R13 ;  /* 0x0000000d080f7220 */ /* 0x040fe20000400000 */
[----:B------:R-:W-:Y:S01]  /*0830*/  FMUL R17, R8, R3 ;  /* 0x0000000308117220 */ /* 0x000fe20000400000 */
[C---:B------:R-:W-:Y:S01]  /*0840*/  FMUL R13, R2.reuse, R13 ;  /* 0x0000000d020d7220 */ /* 0x040fe20000400000 */
[----:B------:R-:W-:Y:S01]  /*0850*/  FMUL R23, R2, R3 ;  /* 0x0000000302177220 */ /* 0x000fe20000400000 */
[----:B---3--:R-:W-:Y:S01]  /*0860*/  IMAD.WIDE R2, R7, 0x8, R4 ;  /* 0x0000000807027825 */ /* 0x008fe200078e0204 */
[----:B------:R-:W-:Y:S04]  /*0870*/  REDG.E.ADD.F32.FTZ.RN.STRONG.GPU desc[UR4][R4.64], R11 ;  /* 0x0000000b040079a6 */ /* 0x000fe8000c12f304 */
        /* <DEDUP_REMOVED lines=8> */
.L_x_8:
[----:B------:R-:W0:Y:S08]  /*0900*/  LDC.64 R8, c[0x0][0x380] ;  /* 0x0000e000ff087b82 */ /* 0x000e300000000a00 */
[----:B------:R-:W1:Y:S08]  /*0910*/  LDC R21, c[0x0][0x3a8] ;  /* 0x0000ea00ff157b82 */ /* 0x000e700000000800 */
[----:B------:R-:W2:Y:S01]  /*0920*/  LDC.64 R12, c[0x0][0x388] ;  /* 0x0000e200ff0c7b82 */ /* 0x000ea20000000a00 */
[----:B0-----:R-:W-:-:S05]  /*0930*/  IMAD.WIDE R18, R6, 0x8, R8 ;  /* 0x0000000806127825 */ /* 0x001fca00078e0208 */
[----:B------:R-:W3:Y:S01]  /*0940*/  LDG.E.64 R16, desc[UR4][R18.64+0x8] ;  /* 0x0000080412107981 */ /* 0x000ee2000c1e1b00 */
[----:B-1----:R-:W-:-:S03]  /*0950*/  IMAD.WIDE R20, R21, 0x8, R18 ;  /* 0x0000000815147825 */ /* 0x002fc600078e0212 */
[----:B------:R0:W4:Y:S04]  /*0960*/  LDG.E.64 R6, desc[UR4][R18.64] ;  /* 0x0000000412067981 */ /* 0x000128000c1e1b00 */
[----:B------:R-:W5:Y:S04]  /*0970*/  LDG.E.64 R8, desc[UR4][R20.64] ;  /* 0x0000000414087981 */ /* 0x000f68000c1e1b00 */
[----:B------:R-:W5:Y:S01]  /*0980*/  LDG.E.64 R10, desc[UR4][R20.64+0x8] ;  /* 0x00000804140a7981 */ /* 0x000f62000c1e1b00 */
[----:B--2---:R-:W-:-:S05]  /*0990*/  IMAD.WIDE R12, R4, 0x8, R12 ;  /* 0x00000008040c7825 */ /* 0x004fca00078e020c */
[----:B------:R-:W2:Y:S01]  /*09a0*/  LDG.E.64 R14, desc[UR4][R12.64] ;  /* 0x000000040c0e7981 */ /* 0x000ea2000c1e1b00 */
[----:B------:R-:W-:Y:S01]  /*09b0*/  FADD R24, -R2, 1 ;  /* 0x3f80000002187421 */ /* 0x000fe20000000100 */
[C---:B------:R-:W-:Y:S01]  /*09c0*/  FADD R23, -R3.reuse, 1 ;  /* 0x3f80000003177421 */ /* 0x040fe20000000100 */
[C---:B---3--:R-:W-:Y:S01]  /*09d0*/  FMUL R17, R3.reuse, R17 ;  /* 0x0000001103117220 */ /* 0x048fe20000400000 */
[----:B------:R-:W-:-:S03]  /*09e0*/  FMUL R4, R3, R16 ;  /* 0x0000001003047220 */ /* 0x000fc60000400000 */
[C---:B0-----:R-:W-:Y:S01]  /*09f0*/  FMUL R19, R24.reuse, R17 ;  /* 0x0000001118137220 */ /* 0x041fe20000400000 */
[C---:B----4-:R-:W-:Y:S01]  /*0a00*/  FMUL R22, R23.reuse, R7 ;  /* 0x0000000717167220 */ /* 0x050fe20000400000 */
[----:B------:R-:W0:Y:S01]  /*0a10*/  LDC.64 R16, c[0x0][0x390] ;  /* 0x0000e400ff107b82 */ /* 0x000e220000000a00 */
[C---:B------:R-:W-:Y:S01]  /*0a20*/  FMUL R6, R23.reuse, R6 ;  /* 0x0000000617067220 */ /* 0x040fe20000400000 */
[C---:B------:R-:W-:Y:S01]  /*0a30*/  FMUL R7, R24.reuse, R4 ;  /* 0x0000000418077220 */ /* 0x040fe20000400000 */
[C---:B------:R-:W-:Y:S01]  /*0a40*/  FFMA R19, R24.reuse, R22, R19 ;  /* 0x0000001618137223 */ /* 0x040fe20000000013 */
[C---:B-----5:R-:W-:Y:S01]  /*0a50*/  FMUL R9, R23.reuse, R9 ;  /* 0x0000000917097220 */ /* 0x060fe20000400000 */
[----:B------:R-:W-:Y:S01]  /*0a60*/  FMUL R8, R23, R8 ;  /* 0x0000000817087220 */ /* 0x000fe20000400000 */
[----:B------:R-:W-:Y:S01]  /*0a70*/  FFMA R7, R24, R6, R7 ;  /* 0x0000000618077223 */ /* 0x000fe20000000007 */
[C---:B------:R-:W-:Y:S01]  /*0a80*/  FMUL R4, R3.reuse, R11 ;  /* 0x0000000b03047220 */ /* 0x040fe20000400000 */
[C---:B------:R-:W-:Y:S01]  /*0a90*/  FFMA R9, R2.reuse, R9, R19 ;  /* 0x0000000902097223 */ /* 0x040fe20000000013 */
[----:B------:R-:W-:Y:S01]  /*0aa0*/  FMUL R10, R3, R10 ;  /* 0x0000000a030a7220 */ /* 0x000fe20000400000 */
[----:B------:R-:W-:-:S02]  /*0ab0*/  FFMA R7, R2, R8, R7 ;  /* 0x0000000802077223 */ /* 0x000fc40000000007 */
[C---:B------:R-:W-:Y:S02]  /*0ac0*/  FFMA R4, R2.reuse, R4, R9 ;  /* 0x0000000402047223 */ /* 0x040fe40000000009 */
[----:B------:R-:W-:Y:S02]  /*0ad0*/  FFMA R7, R2, R10, R7 ;  /* 0x0000000a02077223 */ /* 0x000fe40000000007 */
[----:B--2---:R-:W-:-:S04]  /*0ae0*/  FMUL R2, R4, R15 ;  /* 0x0000000f04027220 */ /* 0x004fc80000400000 */
[----:B------:R-:W-:Y:S01]  /*0af0*/  FFMA R3, R7, R14, R2 ;  /* 0x0000000e07037223 */ /* 0x000fe20000000002 */
[----:B0-----:R-:W-:-:S04]  /*0b00*/  IMAD.WIDE R16, R5, 0x8, R16 ;  /* 0x0000000805107825 */ /* 0x001fc800078e0210 */
[----:B------:R-:W-:-:S05]  /*0b10*/  FMUL R3, R3, R0 ;  /* 0x0000000003037220 */ /* 0x000fca0000400000 */
[----:B------:R-:W-:Y:S04]  /*0b20*/  REDG.E.ADD.F32.FTZ.RN.STRONG.GPU desc[UR4][R16.64], R3 ;  /* 0x00000003100079a6 */ /* 0x000fe8000c12f304 */
[----:B------:R-:W2:Y:S02]  /*0b30*/  LDG.E.64 R12, desc[UR4][R12.64] ;  /* 0x000000040c0c7981 */ /* 0x000ea4000c1e1b00 */
[----:B--2---:R-:W-:-:S04]  /*0b40*/  FMUL R4, R4, R12 ;  /* 0x0000000c04047220 */ /* 0x004fc80000400000 */
[----:B------:R-:W-:-:S04]  /*0b50*/  FFMA R7, R7, R13, -R4 ;  /* 0x0000000d07077223 */ /* 0x000fc80000000804 */
[----:B------:R-:W-:-:S05]  /*0b60*/  FMUL R7, R7, R0 ;  /* 0x0000000007077220 */ /* 0x000fca0000400000 */
[----:B------:R-:W-:Y:S01]  /*0b70*/  REDG.E.ADD.F32.FTZ.RN.STRONG.GPU desc[UR4][R16.64+0x4], R7 ;  /* 0x00000407100079a6 */ /* 0x000fe2000c12f304 */
[----:B------:R-:W-:Y:S05]  /*0b80*/  EXIT ;  /* 0x000000000000794d */ /* 0x000fea0003800000 */
.L_x_7:
        /* <DEDUP_REMOVED lines=31> */
[----:B------:R-:W-:Y:S01]  /*0d80*/  FFMA R3, R5, R12, -R2 ;  /* 0x0000000c05037223 */ /* 0x000fe20000000802 */
[----:B0-----:R-:W-:-:S04]  /*0d90*/  IMAD.WIDE R16, R4, 0x8, R16 ;  /* 0x0000000804107825 */ /* 0x001fc800078e0210 */
[----:B------:R-:W-:-:S05]  /*0da0*/  FMUL R3, R3, R0 ;  /* 0x0000000003037220 */ /* 0x000fca0000400000 */
[----:B------:R-:W-:Y:S04]  /*0db0*/  STG.E desc[UR4][R16.64], R3 ;  /* 0x0000000310007986 */ /* 0x000fe8000c101904 */
[----:B------:R-:W2:Y:S01]  /*0dc0*/  LDG.E R15, desc[UR4][R14.64] ;  /* 0x000000040e0f7981 */ /* 0x000ea2000c1e1900 */
[----:B------:R-:W-:-:S04]  /*0dd0*/  FMUL R5, R5, R13 ;  /* 0x0000000d05057220 */ /* 0x000fc80000400000 */
[----:B--2---:R-:W-:-:S04]  /*0de0*/  FFMA R5, R6, R15, R5 ;  /* 0x0000000f06057223 */ /* 0x004fc80000000005 */
[----:B------:R-:W-:-:S05]  /*0df0*/  FMUL R5, R5, R0 ;  /* 0x0000000005057220 */ /* 0x000fca0000400000 */
[----:B------:R-:W-:Y:S01]  /*0e00*/  STG.E desc[UR4][R16.64+0x4], R5 ;  /* 0x0000040510007986 */ /* 0x000fe2000c101904 */
[----:B------:R-:W-:Y:S05]  /*0e10*/  EXIT ;  /* 0x000000000000794d */ /* 0x000fea0003800000 */
        .weak           $__internal_0_$__cuda_sm20_rcp_rn_f32_slowpath
        .type           $__internal_0_$__cuda_sm20_rcp_rn_f32_slowpath,@function
        .size           $__internal_0_$__cuda_sm20_rcp_rn_f32_slowpath,(.L_x_13 - $__internal_0_$__cuda_sm20_rcp_rn_f32_slowpath)
$__internal_0_$__cuda_sm20_rcp_rn_f32_slowpath:
[----:B------:R-:W-:-:S04]  /*0e20*/  SHF.L.U32 R0, R13, 0x1, RZ ;  /* 0x000000010d007819 */ /* 0x000fc800000006ff */
[----:B------:R-:W-:Y:S02]  /*0e30*/  SHF.R.U32.HI R7, RZ, 0x18, R0 ;  /* 0x00000018ff077819 */ /* 0x000fe40000011600 */
[----:B------:R-:W-:Y:S02]  /*0e40*/  MOV R0, R13 ;  /* 0x0000000d00007202 */ /* 0x000fe40000000f00 */
[----:B------:R-:W-:-:S13]  /*0e50*/  ISETP.NE.U32.AND P0, PT, R7, RZ, PT ;  /* 0x000000ff0700720c */ /* 0x000fda0003f05070 */
[----:B------:R-:W-:Y:S05]  /*0e60*/  @P0 BRA `(.L_x_9) ;  /* 0x00000000002c0947 */ /* 0x000fea0003800000 */
[----:B------:R-:W-:-:S04]  /*0e70*/  SHF.L.U32 R7, R0, 0x1, RZ ;  /* 0x0000000100077819 */ /* 0x000fc800000006ff */
[----:B------:R-:W-:-:S13]  /*0e80*/  ISETP.NE.AND P0, PT, R7, RZ, PT ;  /* 0x000000ff0700720c */ /* 0x000fda0003f05270 */
[----:B------:R2:W3:Y:S01]  /*0e90*/  @!P0 MUFU.RCP R7, R0 ;  /* 0x0000000000078308 */ /* 0x0004e20000001000 */
[----:B------:R-:W-:Y:S05]  /*0ea0*/  @!P0 BRA `(.L_x_10) ;  /* 0x0000000000a48947 */ /* 0x000fea0003800000 */
[----:B------:R-:W-:-:S04]  /*0eb0*/  FFMA R9, R0, 1.84467440737095516160e+19, RZ ;  /* 0x5f80000000097823 */ /* 0x000fc800000000ff */
[----:B--2---:R-:W3:Y:S02]  /*0ec0*/  MUFU.RCP R0, R9 ;  /* 0x0000000900007308 */ /* 0x004ee40000001000 */
[----:B---3--:R-:W-:-:S04]  /*0ed0*/  FFMA R7, R9, R0, -1 ;  /* 0xbf80000009077423 */ /* 0x008fc80000000000 */
[----:B------:R-:W-:-:S04]  /*0ee0*/  FADD.FTZ R7, -R7, -RZ ;  /* 0x800000ff07077221 */ /* 0x000fc80000010100 */
[----:B------:R-:W-:-:S04]  /*0ef0*/  FFMA R0, R0, R7, R0 ;  /* 0x0000000700007223 */ /* 0x000fc80000000000 */
[----:B------:R-:W-:Y:S01]  /*0f00*/  FFMA R7, R0, 1.84467440737095516160e+19, RZ ;  /* 0x5f80000000077823 */ /* 0x000fe200000000ff */
[----:B------:R-:W-:Y:S06]  /*0f10*/  BRA `(.L_x_10) ;  /* 0x0000000000887947 */ /* 0x000fec0003800000 */
.L_x_9:
[----:B------:R-:W-:-:S04]  /*0f20*/  IADD3 R9, PT, PT, R7, -0xfd, RZ ;  /* 0xffffff0307097810 */ /* 0x000fc80007ffe0ff */
[----:B------:R-:W-:-:S13]  /*0f30*/  ISETP.GT.U32.AND P0, PT, R9, 0x1, PT ;  /* 0x000000010900780c */ /* 0x000fda0003f04070 */
[----:B------:R-:W-:Y:S05]  /*0f40*/  @P0 BRA `(.L_x_11) ;  /* 0x0000000000780947 */ /* 0x000fea0003800000 */
[----:B------:R-:W-:Y:S01]  /*0f50*/  LOP3.LUT R10, R0, 0x7fffff, RZ, 0xc0, !PT ;  /* 0x007fffff000a7812 */ /* 0x000fe200078ec0ff */
[----:B------:R-:W-:Y:S01]  /*0f60*/  HFMA2 R14, -RZ, RZ, 0, 1.78813934326171875e-07 ;  /* 0x00000003ff0e7431 */ /* 0x000fe200000001ff */
[----:B------:R-:W-:Y:S02]  /*0f70*/  IADD3 R7, PT, PT, R7, -0xfc, RZ ;  /* 0xffffff0407077810 */ /* 0x000fe40007ffe0ff */
[----:B------:R-:W-:-:S04]  /*0f80*/  LOP3.LUT R10, R10, 0x3f800000, RZ, 0xfc, !PT ;  /* 0x3f8000000a0a7812 */ /* 0x000fc800078efcff */
[----:B------:R-:W0:Y:S01]  /*0f90*/  MUFU.RCP R11, R10 ;  /* 0x0000000a000b7308 */ /* 0x000e220000001000 */
[----:B------:R-:W-:Y:S01]  /*0fa0*/  SHF.L.U32 R15, R14, R9, RZ ;  /* 0x000000090e0f7219 */ /* 0x000fe200000006ff */
[----:B0-----:R-:W-:-:S04]  /*0fb0*/  FFMA R12, R10, R11, -1 ;  /* 0xbf8000000a0c7423 */ /* 0x001fc8000000000b */
[----:B------:R-:W-:-:S04]  /*0fc0*/  FADD.FTZ R12, -R12, -RZ ;  /* 0x800000ff0c0c7221 */ /* 0x000fc80000010100 */
[CCC-:B------:R-:W-:Y:S01]  /*0fd0*/  FFMA.RM R13, R11.reuse, R12.reuse, R11.reuse ;  /* 0x0000000c0b0d7223 */ /* 0x1c0fe2000000400b */
[----:B------:R-:W-:-:S04]  /*0fe0*/  FFMA.RP R12, R11, R12, R11 ;  /* 0x0000000c0b0c7223 */ /* 0x000fc8000000800b */
[C---:B------:R-:W-:Y:S02]  /*0ff0*/  LOP3.LUT R11, R13.reuse, 0x7fffff, RZ, 0xc0, !PT ;  /* 0x007fffff0d0b7812 */ /* 0x040fe400078ec0ff */
[----:B------:R-:W-:Y:S02]  /*1000*/  FSETP.NEU.FTZ.AND P0, PT, R13, R12, PT ;  /* 0x0000000c0d00720b */ /* 0x000fe40003f1d000 */
[----:B------:R-:W-:Y:S02]  /*1010*/  LOP3.LUT R12, R11, 0x800000, RZ, 0xfc, !PT ;  /* 0x008000000b0c7812 */ /* 0x000fe400078efcff */
[----:B------:R-:W-:Y:S02]  /*1020*/  SEL R11, RZ, 0xffffffff, !P0 ;  /* 0xffffffffff0b7807 */ /* 0x000fe40004000000 */
[----:B------:R-:W-:Y:S02]  /*1030*/  LOP3.LUT R10, R15, R12, RZ, 0xc0, !PT ;  /* 0x0000000c0f0a7212 */ /* 0x000fe400078ec0ff */
[----:B------:R-:W-:-:S02]  /*1040*/  IADD3 R11, PT, PT, -R11, RZ, RZ ;  /* 0x000000ff0b0b7210 */ /* 0x000fc40007ffe1ff */
[-C--:B------:R-:W-:Y:S02]  /*1050*/  SHF.R.U32.HI R10, RZ, R9.reuse, R10 ;  /* 0x00000009ff0a7219 */ /* 0x080fe4000001160a */
[--C-:B------:R-:W-:Y:S02]  /*1060*/  LOP3.LUT P1, RZ, R11, R9, R12.reuse, 0xf8, !PT ;  /* 0x000000090bff7212 */ /* 0x100fe4000782f80c */
[C---:B------:R-:W-:Y:S02]  /*1070*/  LOP3.LUT P0, RZ, R10.reuse, 0x1, RZ, 0xc0, !PT ;  /* 0x000000010aff7812 */ /* 0x040fe4000780c0ff */
[----:B------:R-:W-:Y:S02]  /*1080*/  LOP3.LUT P2, RZ, R10, 0x2, RZ, 0xc0, !PT ;  /* 0x000000020aff7812 */ /* 0x000fe4000784c0ff */
[----:B------:R-:W-:Y:S02]  /*1090*/  SHF.R.U32.HI R7, RZ, R7, R12 ;  /* 0x00000007ff077219 */ /* 0x000fe4000001160c */
[----:B------:R-:W-:-:S02]  /*10a0*/  PLOP3.LUT P0, PT, P0, P1, P2, 0xe0, 0x0 ;  /* 0x000000000000781c */ /* 0x000fc40000703c20 */
[----:B------:R-:W-:Y:S02]  /*10b0*/  LOP3.LUT P1, RZ, R0, 0x7fffff, RZ, 0xc0, !PT ;  /* 0x007fffff00ff7812 */ /* 0x000fe4000782c0ff */
[----:B------:R-:W-:-:S04]  /*10c0*/  SEL R9, RZ, 0x1, !P0 ;  /* 0x00000001ff097807 */ /* 0x000fc80004000000 */
[----:B------:R-:W-:-:S04]  /*10d0*/  IADD3 R9, PT, PT, -R9, RZ, RZ ;  /* 0x000000ff09097210 */ /* 0x000fc80007ffe1ff */
[----:B------:R-:W-:-:S13]  /*10e0*/  ISETP.GE.AND P0, PT, R9, RZ, PT ;  /* 0x000000ff0900720c */ /* 0x000fda0003f06270 */
[----:B------:R-:W-:-:S04]  /*10f0*/  @!P0 IADD3 R7, PT, PT, R7, 0x1, RZ ;  /* 0x0000000107078810 */ /* 0x000fc80007ffe0ff */
[----:B------:R-:W-:-:S04]  /*1100*/  @!P1 SHF.L.U32 R7, R7, 0x1, RZ ;  /* 0x0000000107079819 */ /* 0x000fc800000006ff */
[----:B------:R-:W-:Y:S01]  /*1110*/  LOP3.LUT R7, R7, 0x80000000, R0, 0xf8, !PT ;  /* 0x8000000007077812 */ /* 0x000fe200078ef800 */
[----:B------:R-:W-:Y:S06]  /*1120*/  BRA `(.L_x_10) ;  /* 0x0000000000047947 */ /* 0x000fec0003800000 */
.L_x_11:
[----:B------:R0:W1:Y:S02]  /*1130*/  MUFU.RCP R7, R0 ;  /* 0x0000000000077308 */ /* 0x0000640000001000 */
.L_x_10:
[----:B------:R-:W-:-:S04]  /*1140*/  MOV R9, 0x0 ;  /* 0x0000000000097802 */ /* 0x000fc80000000f00 */
[----:B0123--:R-:W-:Y:S05]  /*1150*/  RET.REL.NODEC R8 `(_Z11muloperatorP6float2S0_S0_PKS_iiiiiii) ;  /* 0xffffffec08a87950 */ /* 0x00ffea0003c3ffff */
.L_x_12:
        /* <DEDUP_REMOVED lines=10> */
.L_x_13:


//--------------------- .nv.shared.reserved.0     --------------------------
	.section	.nv.shared.reserved.0,"aw",@nobits
	.weak		__nv_reservedSMEM_offset_0_alias
	.size		__nv_reservedSMEM_offset_0_alias, 0, 64
	.other		__nv_reservedSMEM_offset_0_alias,@"STO_CUDA_RESERVED_SHARED STV_DEFAULT"
__nv_reservedSMEM_offset_0_alias:
	.zero		0
	.zero		64


//--------------------- .nv.constant0._Z7fft_padP6float2S0_fbiii --------------------------
	.section	.nv.constant0._Z7fft_padP6float2S0_fbiii,"a",@progbits
	.sectionflags	@""
	.align	4
.nv.constant0._Z7fft_padP6float2S0_fbiii:
	.zero		932


//--------------------- .nv.constant0._Z5patchP6float2S0_PKS_iiiiib --------------------------
	.section	.nv.constant0._Z5patchP6float2S0_PKS_iiiiib,"a",@progbits
	.sectionflags	@""
	.align	4
.nv.constant0._Z5patchP6float2S0_PKS_iiiiib:
	.zero		941


//--------------------- .nv.constant0._Z11muloperatorP6float2S0_S0_PKS_iiiiiii --------------------------
	.section	.nv.constant0._Z11muloperatorP6float2S0_S0_PKS_iiiiiii,"a",@progbits
	.sectionflags	@""
	.align	4
.nv.constant0._Z11muloperatorP6float2S0_S0_PKS_iiiiiii:
	.zero		956


//--------------------- SYMBOLS --------------------------

	.type		.nv.reservedSmem.offset0,@object
	.size		.nv.reservedSmem.offset0,0x4
